//
// Generated by NVIDIA NVVM Compiler
//
// Compiler Build ID: CL-36424714
// Cuda compilation tools, release 13.0, V13.0.88
// Based on NVVM 20.0.0
//

.version 9.0
.target sm_100
.address_size 64

	// .globl	_Z29print_flattened_matrix_devicePiii
.extern .func  (.param .b32 func_retval0) vprintf
(
	.param .b64 vprintf_param_0,
	.param .b64 vprintf_param_1
)
;
// _ZZ17full_check_kernelPiiiiiiS_S_S_S_S_S_S_S_S_iPVbE14someoneFoundIt has been demoted
.global .align 1 .b8 $str[29] = {35, 35, 35, 70, 108, 97, 116, 116, 101, 110, 101, 100, 32, 109, 97, 116, 114, 105, 120, 58, 32, 37, 100, 44, 32, 37, 100, 10};
.global .align 1 .b8 $str$1[4] = {37, 100, 32};
.global .align 1 .b8 $str$2[2] = {10};

.visible .entry _Z29print_flattened_matrix_devicePiii(
	.param .u64 .ptr .align 1 _Z29print_flattened_matrix_devicePiii_param_0,
	.param .u32 _Z29print_flattened_matrix_devicePiii_param_1,
	.param .u32 _Z29print_flattened_matrix_devicePiii_param_2
)
{
	.local .align 8 .b8 	__local_depot0[8];
	.reg .b64 	%SP;
	.reg .b64 	%SPL;
	.reg .pred 	%p<17>;
	.reg .b32 	%r<150>;
	.reg .b64 	%rd<63>;

	mov.u64 	%SPL, __local_depot0;
	cvta.local.u64 	%SP, %SPL;
	ld.param.u32 	%r22, [_Z29print_flattened_matrix_devicePiii_param_1];
	ld.param.u32 	%r23, [_Z29print_flattened_matrix_devicePiii_param_2];
	add.u64 	%rd8, %SP, 0;
	add.u64 	%rd1, %SPL, 0;
	st.local.v2.u32 	[%rd1], {%r22, %r23};
	mov.u64 	%rd9, $str;
	cvta.global.u64 	%rd10, %rd9;
	{ // callseq 0, 0
	.param .b64 param0;
	st.param.b64 	[param0], %rd10;
	.param .b64 param1;
	st.param.b64 	[param1], %rd8;
	.param .b32 retval0;
	call.uni (retval0), 
	vprintf, 
	(
	param0, 
	param1
	);
	ld.param.b32 	%r24, [retval0];
	} // callseq 0
	setp.lt.s32 	%p1, %r22, 1;
	@%p1 bra 	$L__BB0_23;
	setp.lt.s32 	%p2, %r23, 1;
	@%p2 bra 	$L__BB0_17;
	and.b32  	%r1, %r23, 15;
	and.b32  	%r2, %r23, 7;
	mov.b32 	%r143, 0;
	mov.u64 	%rd56, $str$2;
	mov.u64 	%rd43, $str$1;
$L__BB0_3:
	setp.lt.u32 	%p7, %r23, 16;
	mul.lo.s32 	%r4, %r143, %r23;
	mov.b32 	%r146, 0;
	@%p7 bra 	$L__BB0_6;
	ld.param.u64 	%rd60, [_Z29print_flattened_matrix_devicePiii_param_0];
	and.b32  	%r40, %r23, 2147483632;
	neg.s32 	%r144, %r40;
	mul.wide.u32 	%rd15, %r4, 4;
	cvta.to.global.u64 	%rd16, %rd60;
	add.s64 	%rd17, %rd16, %rd15;
	add.s64 	%rd62, %rd17, 32;
$L__BB0_5:
	.pragma "nounroll";
	and.b32  	%r146, %r23, 2147483632;
	ld.global.u32 	%r41, [%rd62+-32];
	st.local.u32 	[%rd1], %r41;
	mov.u64 	%rd18, $str$1;
	cvta.global.u64 	%rd19, %rd18;
	add.u64 	%rd20, %SP, 0;
	{ // callseq 6, 0
	.param .b64 param0;
	st.param.b64 	[param0], %rd19;
	.param .b64 param1;
	st.param.b64 	[param1], %rd20;
	.param .b32 retval0;
	call.uni (retval0), 
	vprintf, 
	(
	param0, 
	param1
	);
	ld.param.b32 	%r42, [retval0];
	} // callseq 6
	ld.global.u32 	%r44, [%rd62+-28];
	st.local.u32 	[%rd1], %r44;
	{ // callseq 7, 0
	.param .b64 param0;
	st.param.b64 	[param0], %rd19;
	.param .b64 param1;
	st.param.b64 	[param1], %rd20;
	.param .b32 retval0;
	call.uni (retval0), 
	vprintf, 
	(
	param0, 
	param1
	);
	ld.param.b32 	%r45, [retval0];
	} // callseq 7
	ld.global.u32 	%r47, [%rd62+-24];
	st.local.u32 	[%rd1], %r47;
	{ // callseq 8, 0
	.param .b64 param0;
	st.param.b64 	[param0], %rd19;
	.param .b64 param1;
	st.param.b64 	[param1], %rd20;
	.param .b32 retval0;
	call.uni (retval0), 
	vprintf, 
	(
	param0, 
	param1
	);
	ld.param.b32 	%r48, [retval0];
	} // callseq 8
	ld.global.u32 	%r50, [%rd62+-20];
	st.local.u32 	[%rd1], %r50;
	{ // callseq 9, 0
	.param .b64 param0;
	st.param.b64 	[param0], %rd19;
	.param .b64 param1;
	st.param.b64 	[param1], %rd20;
	.param .b32 retval0;
	call.uni (retval0), 
	vprintf, 
	(
	param0, 
	param1
	);
	ld.param.b32 	%r51, [retval0];
	} // callseq 9
	ld.global.u32 	%r53, [%rd62+-16];
	st.local.u32 	[%rd1], %r53;
	{ // callseq 10, 0
	.param .b64 param0;
	st.param.b64 	[param0], %rd19;
	.param .b64 param1;
	st.param.b64 	[param1], %rd20;
	.param .b32 retval0;
	call.uni (retval0), 
	vprintf, 
	(
	param0, 
	param1
	);
	ld.param.b32 	%r54, [retval0];
	} // callseq 10
	ld.global.u32 	%r56, [%rd62+-12];
	st.local.u32 	[%rd1], %r56;
	{ // callseq 11, 0
	.param .b64 param0;
	st.param.b64 	[param0], %rd19;
	.param .b64 param1;
	st.param.b64 	[param1], %rd20;
	.param .b32 retval0;
	call.uni (retval0), 
	vprintf, 
	(
	param0, 
	param1
	);
	ld.param.b32 	%r57, [retval0];
	} // callseq 11
	ld.global.u32 	%r59, [%rd62+-8];
	st.local.u32 	[%rd1], %r59;
	{ // callseq 12, 0
	.param .b64 param0;
	st.param.b64 	[param0], %rd19;
	.param .b64 param1;
	st.param.b64 	[param1], %rd20;
	.param .b32 retval0;
	call.uni (retval0), 
	vprintf, 
	(
	param0, 
	param1
	);
	ld.param.b32 	%r60, [retval0];
	} // callseq 12
	ld.global.u32 	%r62, [%rd62+-4];
	st.local.u32 	[%rd1], %r62;
	{ // callseq 13, 0
	.param .b64 param0;
	st.param.b64 	[param0], %rd19;
	.param .b64 param1;
	st.param.b64 	[param1], %rd20;
	.param .b32 retval0;
	call.uni (retval0), 
	vprintf, 
	(
	param0, 
	param1
	);
	ld.param.b32 	%r63, [retval0];
	} // callseq 13
	ld.global.u32 	%r65, [%rd62];
	st.local.u32 	[%rd1], %r65;
	{ // callseq 14, 0
	.param .b64 param0;
	st.param.b64 	[param0], %rd19;
	.param .b64 param1;
	st.param.b64 	[param1], %rd20;
	.param .b32 retval0;
	call.uni (retval0), 
	vprintf, 
	(
	param0, 
	param1
	);
	ld.param.b32 	%r66, [retval0];
	} // callseq 14
	ld.global.u32 	%r68, [%rd62+4];
	st.local.u32 	[%rd1], %r68;
	{ // callseq 15, 0
	.param .b64 param0;
	st.param.b64 	[param0], %rd19;
	.param .b64 param1;
	st.param.b64 	[param1], %rd20;
	.param .b32 retval0;
	call.uni (retval0), 
	vprintf, 
	(
	param0, 
	param1
	);
	ld.param.b32 	%r69, [retval0];
	} // callseq 15
	ld.global.u32 	%r71, [%rd62+8];
	st.local.u32 	[%rd1], %r71;
	{ // callseq 16, 0
	.param .b64 param0;
	st.param.b64 	[param0], %rd19;
	.param .b64 param1;
	st.param.b64 	[param1], %rd20;
	.param .b32 retval0;
	call.uni (retval0), 
	vprintf, 
	(
	param0, 
	param1
	);
	ld.param.b32 	%r72, [retval0];
	} // callseq 16
	ld.global.u32 	%r74, [%rd62+12];
	st.local.u32 	[%rd1], %r74;
	{ // callseq 17, 0
	.param .b64 param0;
	st.param.b64 	[param0], %rd19;
	.param .b64 param1;
	st.param.b64 	[param1], %rd20;
	.param .b32 retval0;
	call.uni (retval0), 
	vprintf, 
	(
	param0, 
	param1
	);
	ld.param.b32 	%r75, [retval0];
	} // callseq 17
	ld.global.u32 	%r77, [%rd62+16];
	st.local.u32 	[%rd1], %r77;
	{ // callseq 18, 0
	.param .b64 param0;
	st.param.b64 	[param0], %rd19;
	.param .b64 param1;
	st.param.b64 	[param1], %rd20;
	.param .b32 retval0;
	call.uni (retval0), 
	vprintf, 
	(
	param0, 
	param1
	);
	ld.param.b32 	%r78, [retval0];
	} // callseq 18
	ld.global.u32 	%r80, [%rd62+20];
	st.local.u32 	[%rd1], %r80;
	{ // callseq 19, 0
	.param .b64 param0;
	st.param.b64 	[param0], %rd19;
	.param .b64 param1;
	st.param.b64 	[param1], %rd20;
	.param .b32 retval0;
	call.uni (retval0), 
	vprintf, 
	(
	param0, 
	param1
	);
	ld.param.b32 	%r81, [retval0];
	} // callseq 19
	ld.global.u32 	%r83, [%rd62+24];
	st.local.u32 	[%rd1], %r83;
	{ // callseq 20, 0
	.param .b64 param0;
	st.param.b64 	[param0], %rd19;
	.param .b64 param1;
	st.param.b64 	[param1], %rd20;
	.param .b32 retval0;
	call.uni (retval0), 
	vprintf, 
	(
	param0, 
	param1
	);
	ld.param.b32 	%r84, [retval0];
	} // callseq 20
	ld.global.u32 	%r86, [%rd62+28];
	st.local.u32 	[%rd1], %r86;
	{ // callseq 21, 0
	.param .b64 param0;
	st.param.b64 	[param0], %rd19;
	.param .b64 param1;
	st.param.b64 	[param1], %rd20;
	.param .b32 retval0;
	call.uni (retval0), 
	vprintf, 
	(
	param0, 
	param1
	);
	ld.param.b32 	%r87, [retval0];
	} // callseq 21
	add.s32 	%r144, %r144, 16;
	add.s64 	%rd62, %rd62, 64;
	setp.eq.s32 	%p8, %r144, 0;
	@%p8 bra 	$L__BB0_6;
	bra.uni 	$L__BB0_5;
$L__BB0_6:
	setp.eq.s32 	%p9, %r1, 0;
	@%p9 bra 	$L__BB0_16;
	ld.param.u64 	%rd61, [_Z29print_flattened_matrix_devicePiii_param_0];
	cvta.to.global.u64 	%rd5, %rd61;
	add.s32 	%r89, %r1, -1;
	setp.lt.u32 	%p10, %r89, 7;
	@%p10 bra 	$L__BB0_9;
	add.s32 	%r90, %r146, %r4;
	mul.wide.u32 	%rd21, %r90, 4;
	add.s64 	%rd22, %rd5, %rd21;
	ld.global.u32 	%r91, [%rd22];
	st.local.u32 	[%rd1], %r91;
	cvta.global.u64 	%rd24, %rd43;
	{ // callseq 22, 0
	.param .b64 param0;
	st.param.b64 	[param0], %rd24;
	.param .b64 param1;
	st.param.b64 	[param1], %rd8;
	.param .b32 retval0;
	call.uni (retval0), 
	vprintf, 
	(
	param0, 
	param1
	);
	ld.param.b32 	%r92, [retval0];
	} // callseq 22
	cvt.u64.u32 	%rd26, %r4;
	cvt.u64.u32 	%rd27, %r146;
	add.s64 	%rd28, %rd27, %rd26;
	shl.b64 	%rd29, %rd28, 2;
	add.s64 	%rd30, %rd5, %rd29;
	ld.global.u32 	%r94, [%rd30+4];
	st.local.u32 	[%rd1], %r94;
	{ // callseq 23, 0
	.param .b64 param0;
	st.param.b64 	[param0], %rd24;
	.param .b64 param1;
	st.param.b64 	[param1], %rd8;
	.param .b32 retval0;
	call.uni (retval0), 
	vprintf, 
	(
	param0, 
	param1
	);
	ld.param.b32 	%r95, [retval0];
	} // callseq 23
	ld.global.u32 	%r97, [%rd30+8];
	st.local.u32 	[%rd1], %r97;
	{ // callseq 24, 0
	.param .b64 param0;
	st.param.b64 	[param0], %rd24;
	.param .b64 param1;
	st.param.b64 	[param1], %rd8;
	.param .b32 retval0;
	call.uni (retval0), 
	vprintf, 
	(
	param0, 
	param1
	);
	ld.param.b32 	%r98, [retval0];
	} // callseq 24
	ld.global.u32 	%r100, [%rd30+12];
	st.local.u32 	[%rd1], %r100;
	{ // callseq 25, 0
	.param .b64 param0;
	st.param.b64 	[param0], %rd24;
	.param .b64 param1;
	st.param.b64 	[param1], %rd8;
	.param .b32 retval0;
	call.uni (retval0), 
	vprintf, 
	(
	param0, 
	param1
	);
	ld.param.b32 	%r101, [retval0];
	} // callseq 25
	ld.global.u32 	%r103, [%rd30+16];
	st.local.u32 	[%rd1], %r103;
	{ // callseq 26, 0
	.param .b64 param0;
	st.param.b64 	[param0], %rd24;
	.param .b64 param1;
	st.param.b64 	[param1], %rd8;
	.param .b32 retval0;
	call.uni (retval0), 
	vprintf, 
	(
	param0, 
	param1
	);
	ld.param.b32 	%r104, [retval0];
	} // callseq 26
	ld.global.u32 	%r106, [%rd30+20];
	st.local.u32 	[%rd1], %r106;
	{ // callseq 27, 0
	.param .b64 param0;
	st.param.b64 	[param0], %rd24;
	.param .b64 param1;
	st.param.b64 	[param1], %rd8;
	.param .b32 retval0;
	call.uni (retval0), 
	vprintf, 
	(
	param0, 
	param1
	);
	ld.param.b32 	%r107, [retval0];
	} // callseq 27
	ld.global.u32 	%r109, [%rd30+24];
	st.local.u32 	[%rd1], %r109;
	{ // callseq 28, 0
	.param .b64 param0;
	st.param.b64 	[param0], %rd24;
	.param .b64 param1;
	st.param.b64 	[param1], %rd8;
	.param .b32 retval0;
	call.uni (retval0), 
	vprintf, 
	(
	param0, 
	param1
	);
	ld.param.b32 	%r110, [retval0];
	} // callseq 28
	ld.global.u32 	%r112, [%rd30+28];
	st.local.u32 	[%rd1], %r112;
	{ // callseq 29, 0
	.param .b64 param0;
	st.param.b64 	[param0], %rd24;
	.param .b64 param1;
	st.param.b64 	[param1], %rd8;
	.param .b32 retval0;
	call.uni (retval0), 
	vprintf, 
	(
	param0, 
	param1
	);
	ld.param.b32 	%r113, [retval0];
	} // callseq 29
	add.s32 	%r146, %r146, 8;
$L__BB0_9:
	setp.eq.s32 	%p11, %r2, 0;
	@%p11 bra 	$L__BB0_16;
	add.s32 	%r115, %r2, -1;
	setp.lt.u32 	%p12, %r115, 3;
	@%p12 bra 	$L__BB0_12;
	add.s32 	%r116, %r146, %r4;
	mul.wide.u32 	%rd31, %r116, 4;
	add.s64 	%rd32, %rd5, %rd31;
	ld.global.u32 	%r117, [%rd32];
	st.local.u32 	[%rd1], %r117;
	cvta.global.u64 	%rd34, %rd43;
	{ // callseq 30, 0
	.param .b64 param0;
	st.param.b64 	[param0], %rd34;
	.param .b64 param1;
	st.param.b64 	[param1], %rd8;
	.param .b32 retval0;
	call.uni (retval0), 
	vprintf, 
	(
	param0, 
	param1
	);
	ld.param.b32 	%r118, [retval0];
	} // callseq 30
	cvt.u64.u32 	%rd36, %r4;
	cvt.u64.u32 	%rd37, %r146;
	add.s64 	%rd38, %rd37, %rd36;
	shl.b64 	%rd39, %rd38, 2;
	add.s64 	%rd40, %rd5, %rd39;
	ld.global.u32 	%r120, [%rd40+4];
	st.local.u32 	[%rd1], %r120;
	{ // callseq 31, 0
	.param .b64 param0;
	st.param.b64 	[param0], %rd34;
	.param .b64 param1;
	st.param.b64 	[param1], %rd8;
	.param .b32 retval0;
	call.uni (retval0), 
	vprintf, 
	(
	param0, 
	param1
	);
	ld.param.b32 	%r121, [retval0];
	} // callseq 31
	ld.global.u32 	%r123, [%rd40+8];
	st.local.u32 	[%rd1], %r123;
	{ // callseq 32, 0
	.param .b64 param0;
	st.param.b64 	[param0], %rd34;
	.param .b64 param1;
	st.param.b64 	[param1], %rd8;
	.param .b32 retval0;
	call.uni (retval0), 
	vprintf, 
	(
	param0, 
	param1
	);
	ld.param.b32 	%r124, [retval0];
	} // callseq 32
	ld.global.u32 	%r126, [%rd40+12];
	st.local.u32 	[%rd1], %r126;
	{ // callseq 33, 0
	.param .b64 param0;
	st.param.b64 	[param0], %rd34;
	.param .b64 param1;
	st.param.b64 	[param1], %rd8;
	.param .b32 retval0;
	call.uni (retval0), 
	vprintf, 
	(
	param0, 
	param1
	);
	ld.param.b32 	%r127, [retval0];
	} // callseq 33
	add.s32 	%r146, %r146, 4;
$L__BB0_12:
	and.b32  	%r14, %r23, 3;
	setp.eq.s32 	%p13, %r14, 0;
	@%p13 bra 	$L__BB0_16;
	setp.eq.s32 	%p14, %r14, 1;
	add.s32 	%r129, %r146, %r4;
	mul.wide.u32 	%rd41, %r129, 4;
	add.s64 	%rd42, %rd5, %rd41;
	ld.global.u32 	%r130, [%rd42];
	st.local.u32 	[%rd1], %r130;
	cvta.global.u64 	%rd44, %rd43;
	{ // callseq 34, 0
	.param .b64 param0;
	st.param.b64 	[param0], %rd44;
	.param .b64 param1;
	st.param.b64 	[param1], %rd8;
	.param .b32 retval0;
	call.uni (retval0), 
	vprintf, 
	(
	param0, 
	param1
	);
	ld.param.b32 	%r131, [retval0];
	} // callseq 34
	@%p14 bra 	$L__BB0_16;
	setp.eq.s32 	%p15, %r14, 2;
	cvt.u64.u32 	%rd46, %r4;
	cvt.u64.u32 	%rd47, %r146;
	add.s64 	%rd48, %rd47, %rd46;
	shl.b64 	%rd49, %rd48, 2;
	add.s64 	%rd6, %rd5, %rd49;
	ld.global.u32 	%r133, [%rd6+4];
	st.local.u32 	[%rd1], %r133;
	cvta.global.u64 	%rd51, %rd43;
	{ // callseq 35, 0
	.param .b64 param0;
	st.param.b64 	[param0], %rd51;
	.param .b64 param1;
	st.param.b64 	[param1], %rd8;
	.param .b32 retval0;
	call.uni (retval0), 
	vprintf, 
	(
	param0, 
	param1
	);
	ld.param.b32 	%r134, [retval0];
	} // callseq 35
	@%p15 bra 	$L__BB0_16;
	ld.global.u32 	%r136, [%rd6+8];
	st.local.u32 	[%rd1], %r136;
	cvta.global.u64 	%rd54, %rd43;
	{ // callseq 36, 0
	.param .b64 param0;
	st.param.b64 	[param0], %rd54;
	.param .b64 param1;
	st.param.b64 	[param1], %rd8;
	.param .b32 retval0;
	call.uni (retval0), 
	vprintf, 
	(
	param0, 
	param1
	);
	ld.param.b32 	%r137, [retval0];
	} // callseq 36
$L__BB0_16:
	cvta.global.u64 	%rd57, %rd56;
	{ // callseq 37, 0
	.param .b64 param0;
	st.param.b64 	[param0], %rd57;
	.param .b64 param1;
	st.param.b64 	[param1], 0;
	.param .b32 retval0;
	call.uni (retval0), 
	vprintf, 
	(
	param0, 
	param1
	);
	ld.param.b32 	%r139, [retval0];
	} // callseq 37
	add.s32 	%r143, %r143, 1;
	setp.eq.s32 	%p16, %r143, %r22;
	@%p16 bra 	$L__BB0_23;
	bra.uni 	$L__BB0_3;
$L__BB0_17:
	and.b32  	%r16, %r22, 3;
	setp.lt.u32 	%p3, %r22, 4;
	@%p3 bra 	$L__BB0_20;
	and.b32  	%r17, %r22, 2147483644;
	mov.b32 	%r148, 0;
	mov.u64 	%rd11, $str$2;
$L__BB0_19:
	cvta.global.u64 	%rd12, %rd11;
	{ // callseq 1, 0
	.param .b64 param0;
	st.param.b64 	[param0], %rd12;
	.param .b64 param1;
	st.param.b64 	[param1], 0;
	.param .b32 retval0;
	call.uni (retval0), 
	vprintf, 
	(
	param0, 
	param1
	);
	ld.param.b32 	%r27, [retval0];
	} // callseq 1
	{ // callseq 2, 0
	.param .b64 param0;
	st.param.b64 	[param0], %rd12;
	.param .b64 param1;
	st.param.b64 	[param1], 0;
	.param .b32 retval0;
	call.uni (retval0), 
	vprintf, 
	(
	param0, 
	param1
	);
	ld.param.b32 	%r29, [retval0];
	} // callseq 2
	{ // callseq 3, 0
	.param .b64 param0;
	st.param.b64 	[param0], %rd12;
	.param .b64 param1;
	st.param.b64 	[param1], 0;
	.param .b32 retval0;
	call.uni (retval0), 
	vprintf, 
	(
	param0, 
	param1
	);
	ld.param.b32 	%r31, [retval0];
	} // callseq 3
	{ // callseq 4, 0
	.param .b64 param0;
	st.param.b64 	[param0], %rd12;
	.param .b64 param1;
	st.param.b64 	[param1], 0;
	.param .b32 retval0;
	call.uni (retval0), 
	vprintf, 
	(
	param0, 
	param1
	);
	ld.param.b32 	%r33, [retval0];
	} // callseq 4
	add.s32 	%r148, %r148, 4;
	setp.ne.s32 	%p4, %r148, %r17;
	@%p4 bra 	$L__BB0_19;
$L__BB0_20:
	setp.eq.s32 	%p5, %r16, 0;
	@%p5 bra 	$L__BB0_23;
	mov.b32 	%r149, 0;
	mov.u64 	%rd13, $str$2;
$L__BB0_22:
	.pragma "nounroll";
	cvta.global.u64 	%rd14, %rd13;
	{ // callseq 5, 0
	.param .b64 param0;
	st.param.b64 	[param0], %rd14;
	.param .b64 param1;
	st.param.b64 	[param1], 0;
	.param .b32 retval0;
	call.uni (retval0), 
	vprintf, 
	(
	param0, 
	param1
	);
	ld.param.b32 	%r36, [retval0];
	} // callseq 5
	add.s32 	%r149, %r149, 1;
	setp.ne.s32 	%p6, %r149, %r16;
	@%p6 bra 	$L__BB0_22;
$L__BB0_23:
	mov.u64 	%rd58, $str$2;
	cvta.global.u64 	%rd59, %rd58;
	{ // callseq 38, 0
	.param .b64 param0;
	st.param.b64 	[param0], %rd59;
	.param .b64 param1;
	st.param.b64 	[param1], 0;
	.param .b32 retval0;
	call.uni (retval0), 
	vprintf, 
	(
	param0, 
	param1
	);
	ld.param.b32 	%r141, [retval0];
	} // callseq 38
	ret;

}
	// .globl	_Z17full_check_kernelPiiiiiiS_S_S_S_S_S_S_S_S_iPVb
.visible .entry _Z17full_check_kernelPiiiiiiS_S_S_S_S_S_S_S_S_iPVb(
	.param .u64 .ptr .align 1 _Z17full_check_kernelPiiiiiiS_S_S_S_S_S_S_S_S_iPVb_param_0,
	.param .u32 _Z17full_check_kernelPiiiiiiS_S_S_S_S_S_S_S_S_iPVb_param_1,
	.param .u32 _Z17full_check_kernelPiiiiiiS_S_S_S_S_S_S_S_S_iPVb_param_2,
	.param .u32 _Z17full_check_kernelPiiiiiiS_S_S_S_S_S_S_S_S_iPVb_param_3,
	.param .u32 _Z17full_check_kernelPiiiiiiS_S_S_S_S_S_S_S_S_iPVb_param_4,
	.param .u32 _Z17full_check_kernelPiiiiiiS_S_S_S_S_S_S_S_S_iPVb_param_5,
	.param .u64 .ptr .align 1 _Z17full_check_kernelPiiiiiiS_S_S_S_S_S_S_S_S_iPVb_param_6,
	.param .u64 .ptr .align 1 _Z17full_check_kernelPiiiiiiS_S_S_S_S_S_S_S_S_iPVb_param_7,
	.param .u64 .ptr .align 1 _Z17full_check_kernelPiiiiiiS_S_S_S_S_S_S_S_S_iPVb_param_8,
	.param .u64 .ptr .align 1 _Z17full_check_kernelPiiiiiiS_S_S_S_S_S_S_S_S_iPVb_param_9,
	.param .u64 .ptr .align 1 _Z17full_check_kernelPiiiiiiS_S_S_S_S_S_S_S_S_iPVb_param_10,
	.param .u64 .ptr .align 1 _Z17full_check_kernelPiiiiiiS_S_S_S_S_S_S_S_S_iPVb_param_11,
	.param .u64 .ptr .align 1 _Z17full_check_kernelPiiiiiiS_S_S_S_S_S_S_S_S_iPVb_param_12,
	.param .u64 .ptr .align 1 _Z17full_check_kernelPiiiiiiS_S_S_S_S_S_S_S_S_iPVb_param_13,
	.param .u64 .ptr .align 1 _Z17full_check_kernelPiiiiiiS_S_S_S_S_S_S_S_S_iPVb_param_14,
	.param .u32 _Z17full_check_kernelPiiiiiiS_S_S_S_S_S_S_S_S_iPVb_param_15,
	.param .u64 .ptr .align 1 _Z17full_check_kernelPiiiiiiS_S_S_S_S_S_S_S_S_iPVb_param_16
)
{
	.reg .pred 	%p<215>;
	.reg .b16 	%rs<6>;
	.reg .b32 	%r<656>;
	.reg .b64 	%rd<146>;
	// demoted variable
	.shared .align 1 .u8 _ZZ17full_check_kernelPiiiiiiS_S_S_S_S_S_S_S_S_iPVbE14someoneFoundIt;
	ld.param.u64 	%rd15, [_Z17full_check_kernelPiiiiiiS_S_S_S_S_S_S_S_S_iPVb_param_0];
	ld.param.u32 	%r182, [_Z17full_check_kernelPiiiiiiS_S_S_S_S_S_S_S_S_iPVb_param_1];
	ld.param.u32 	%r183, [_Z17full_check_kernelPiiiiiiS_S_S_S_S_S_S_S_S_iPVb_param_2];
	ld.param.u32 	%r184, [_Z17full_check_kernelPiiiiiiS_S_S_S_S_S_S_S_S_iPVb_param_3];
	ld.param.u32 	%r185, [_Z17full_check_kernelPiiiiiiS_S_S_S_S_S_S_S_S_iPVb_param_5];
	ld.param.u64 	%rd10, [_Z17full_check_kernelPiiiiiiS_S_S_S_S_S_S_S_S_iPVb_param_9];
	ld.param.u64 	%rd11, [_Z17full_check_kernelPiiiiiiS_S_S_S_S_S_S_S_S_iPVb_param_10];
	ld.param.u64 	%rd12, [_Z17full_check_kernelPiiiiiiS_S_S_S_S_S_S_S_S_iPVb_param_12];
	ld.param.u64 	%rd13, [_Z17full_check_kernelPiiiiiiS_S_S_S_S_S_S_S_S_iPVb_param_13];
	ld.param.u64 	%rd14, [_Z17full_check_kernelPiiiiiiS_S_S_S_S_S_S_S_S_iPVb_param_14];
	ld.param.u32 	%r186, [_Z17full_check_kernelPiiiiiiS_S_S_S_S_S_S_S_S_iPVb_param_15];
	ld.param.u64 	%rd16, [_Z17full_check_kernelPiiiiiiS_S_S_S_S_S_S_S_S_iPVb_param_16];
	cvta.to.global.u64 	%rd1, %rd15;
	cvta.to.global.u64 	%rd2, %rd16;
	mov.u32 	%r187, %ntid.x;
	mov.u32 	%r188, %ctaid.x;
	mov.u32 	%r1, %tid.x;
	mad.lo.s32 	%r2, %r187, %r188, %r1;
	setp.ne.s32 	%p1, %r1, 0;
	@%p1 bra 	$L__BB1_2;
	ld.volatile.global.u8 	%rs1, [%rd2];
	st.volatile.shared.u8 	[_ZZ17full_check_kernelPiiiiiiS_S_S_S_S_S_S_S_S_iPVbE14someoneFoundIt], %rs1;
$L__BB1_2:
	bar.sync 	0;
	ld.volatile.shared.u8 	%rs2, [_ZZ17full_check_kernelPiiiiiiS_S_S_S_S_S_S_S_S_iPVbE14someoneFoundIt];
	setp.eq.s16 	%p2, %rs2, 0;
	setp.ge.s32 	%p3, %r2, %r186;
	or.pred  	%p4, %p3, %p2;
	@%p4 bra 	$L__BB1_104;
	ld.param.u64 	%rd145, [_Z17full_check_kernelPiiiiiiS_S_S_S_S_S_S_S_S_iPVb_param_8];
	ld.param.u64 	%rd144, [_Z17full_check_kernelPiiiiiiS_S_S_S_S_S_S_S_S_iPVb_param_7];
	ld.param.u64 	%rd143, [_Z17full_check_kernelPiiiiiiS_S_S_S_S_S_S_S_S_iPVb_param_6];
	cvta.to.global.u64 	%rd17, %rd143;
	mul.wide.s32 	%rd18, %r2, 4;
	add.s64 	%rd19, %rd17, %rd18;
	ld.global.u32 	%r644, [%rd19];
	cvta.to.global.u64 	%rd20, %rd144;
	add.s64 	%rd21, %rd20, %rd18;
	ld.global.u32 	%r632, [%rd21];
	cvta.to.global.u64 	%rd22, %rd145;
	add.s64 	%rd23, %rd22, %rd18;
	ld.global.u32 	%r5, [%rd23];
	cvta.to.global.u64 	%rd24, %rd10;
	add.s64 	%rd25, %rd24, %rd18;
	ld.global.u32 	%r6, [%rd25];
	cvta.to.global.u64 	%rd26, %rd11;
	add.s64 	%rd27, %rd26, %rd18;
	ld.global.u32 	%r7, [%rd27];
	cvta.to.global.u64 	%rd28, %rd12;
	add.s64 	%rd29, %rd28, %rd18;
	ld.global.u32 	%r8, [%rd29];
	cvta.to.global.u64 	%rd30, %rd13;
	add.s64 	%rd31, %rd30, %rd18;
	ld.global.u32 	%r9, [%rd31];
	cvta.to.global.u64 	%rd32, %rd14;
	add.s64 	%rd33, %rd32, %rd18;
	ld.global.u32 	%r10, [%rd33];
	setp.ne.s32 	%p5, %r8, 1;
	@%p5 bra 	$L__BB1_5;
	setp.ne.s32 	%p11, %r182, %r644;
	setp.lt.s32 	%p12, %r183, %r644;
	or.pred  	%p13, %p11, %p12;
	setp.ge.s32 	%p14, %r183, %r6;
	or.pred  	%p15, %p13, %p14;
	@%p15 bra 	$L__BB1_101;
	bra.uni 	$L__BB1_6;
$L__BB1_5:
	setp.ne.s32 	%p6, %r183, %r632;
	setp.lt.s32 	%p7, %r182, %r644;
	or.pred  	%p8, %p6, %p7;
	setp.ge.s32 	%p9, %r182, %r5;
	or.pred  	%p10, %p8, %p9;
	@%p10 bra 	$L__BB1_101;
$L__BB1_6:
	setp.lt.s32 	%p16, %r184, %r9;
	setp.gt.s32 	%p17, %r184, %r10;
	or.pred  	%p18, %p16, %p17;
	@%p18 bra 	$L__BB1_61;
	setp.eq.s32 	%p19, %r8, 1;
	@%p19 bra 	$L__BB1_14;
	setp.ge.s32 	%p20, %r644, %r5;
	mov.u32 	%r582, %r644;
	@%p20 bra 	$L__BB1_21;
$L__BB1_9:
	mad.lo.s32 	%r189, %r582, %r185, %r632;
	mul.wide.s32 	%rd34, %r189, 4;
	add.s64 	%rd35, %rd1, %rd34;
	ld.global.u32 	%r18, [%rd35];
	setp.eq.s32 	%p21, %r18, -2;
	add.s32 	%r582, %r582, 1;
	setp.ge.s32 	%p22, %r582, %r5;
	or.pred  	%p23, %p21, %p22;
	@%p23 bra 	$L__BB1_13;
	mov.u32 	%r583, %r582;
$L__BB1_11:
	mad.lo.s32 	%r190, %r583, %r185, %r632;
	mul.wide.s32 	%rd36, %r190, 4;
	add.s64 	%rd37, %rd1, %rd36;
	ld.global.u32 	%r191, [%rd37];
	setp.eq.s32 	%p24, %r18, %r191;
	@%p24 bra 	$L__BB1_61;
	add.s32 	%r583, %r583, 1;
	setp.lt.s32 	%p25, %r583, %r5;
	@%p25 bra 	$L__BB1_11;
$L__BB1_13:
	setp.ne.s32 	%p26, %r582, %r5;
	@%p26 bra 	$L__BB1_9;
	bra.uni 	$L__BB1_21;
$L__BB1_14:
	setp.ge.s32 	%p27, %r632, %r6;
	@%p27 bra 	$L__BB1_21;
	mul.lo.s32 	%r11, %r644, %r185;
	mov.u32 	%r580, %r632;
$L__BB1_16:
	add.s32 	%r192, %r580, %r11;
	mul.wide.s32 	%rd38, %r192, 4;
	add.s64 	%rd39, %rd1, %rd38;
	ld.global.u32 	%r13, [%rd39];
	setp.eq.s32 	%p28, %r13, -2;
	add.s32 	%r580, %r580, 1;
	setp.ge.s32 	%p29, %r580, %r6;
	or.pred  	%p30, %p28, %p29;
	@%p30 bra 	$L__BB1_20;
	mov.u32 	%r581, %r580;
$L__BB1_18:
	add.s32 	%r193, %r581, %r11;
	mul.wide.s32 	%rd40, %r193, 4;
	add.s64 	%rd41, %rd1, %rd40;
	ld.global.u32 	%r194, [%rd41];
	setp.eq.s32 	%p31, %r13, %r194;
	@%p31 bra 	$L__BB1_61;
	add.s32 	%r581, %r581, 1;
	setp.lt.s32 	%p32, %r581, %r6;
	@%p32 bra 	$L__BB1_18;
$L__BB1_20:
	setp.eq.s32 	%p33, %r580, %r6;
	@%p33 bra 	$L__BB1_21;
	bra.uni 	$L__BB1_16;
$L__BB1_21:
	setp.eq.s32 	%p34, %r8, 1;
	@%p34 bra 	$L__BB1_37;
	setp.ge.s32 	%p35, %r644, %r5;
	mov.u32 	%r585, %r644;
	@%p35 bra 	$L__BB1_23;
	bra.uni 	$L__BB1_42;
$L__BB1_23:
	setp.eq.s32 	%p126, %r8, 1;
	@%p126 bra 	$L__BB1_75;
	setp.ge.s32 	%p127, %r644, %r5;
	mov.b32 	%r618, 0;
	@%p127 bra 	$L__BB1_88;
	sub.s32 	%r37, %r5, %r644;
	and.b32  	%r38, %r37, 15;
	sub.s32 	%r390, %r644, %r5;
	setp.gt.u32 	%p128, %r390, -16;
	mov.b32 	%r618, 0;
	mov.u32 	%r607, %r644;
	@%p128 bra 	$L__BB1_28;
	mad.lo.s32 	%r591, %r644, %r185, %r632;
	shl.b32 	%r40, %r185, 4;
	and.b32  	%r392, %r37, -16;
	neg.s32 	%r590, %r392;
	mov.b32 	%r618, 0;
	mul.wide.s32 	%rd92, %r185, 4;
	mov.u32 	%r607, %r644;
$L__BB1_27:
	.pragma "nounroll";
	mul.wide.s32 	%rd90, %r591, 4;
	add.s64 	%rd91, %rd1, %rd90;
	ld.global.u32 	%r393, [%rd91];
	setp.eq.s32 	%p129, %r393, -2;
	selp.b32 	%r394, 0, %r393, %p129;
	add.s32 	%r395, %r618, %r394;
	add.s64 	%rd93, %rd91, %rd92;
	ld.global.u32 	%r396, [%rd93];
	setp.eq.s32 	%p130, %r396, -2;
	selp.b32 	%r397, 0, %r396, %p130;
	add.s32 	%r398, %r395, %r397;
	add.s64 	%rd94, %rd93, %rd92;
	ld.global.u32 	%r399, [%rd94];
	setp.eq.s32 	%p131, %r399, -2;
	selp.b32 	%r400, 0, %r399, %p131;
	add.s32 	%r401, %r398, %r400;
	add.s64 	%rd95, %rd94, %rd92;
	ld.global.u32 	%r402, [%rd95];
	setp.eq.s32 	%p132, %r402, -2;
	selp.b32 	%r403, 0, %r402, %p132;
	add.s32 	%r404, %r401, %r403;
	add.s64 	%rd96, %rd95, %rd92;
	ld.global.u32 	%r405, [%rd96];
	setp.eq.s32 	%p133, %r405, -2;
	selp.b32 	%r406, 0, %r405, %p133;
	add.s32 	%r407, %r404, %r406;
	add.s64 	%rd97, %rd96, %rd92;
	ld.global.u32 	%r408, [%rd97];
	setp.eq.s32 	%p134, %r408, -2;
	selp.b32 	%r409, 0, %r408, %p134;
	add.s32 	%r410, %r407, %r409;
	add.s64 	%rd98, %rd97, %rd92;
	ld.global.u32 	%r411, [%rd98];
	setp.eq.s32 	%p135, %r411, -2;
	selp.b32 	%r412, 0, %r411, %p135;
	add.s32 	%r413, %r410, %r412;
	add.s64 	%rd99, %rd98, %rd92;
	ld.global.u32 	%r414, [%rd99];
	setp.eq.s32 	%p136, %r414, -2;
	selp.b32 	%r415, 0, %r414, %p136;
	add.s32 	%r416, %r413, %r415;
	add.s64 	%rd100, %rd99, %rd92;
	ld.global.u32 	%r417, [%rd100];
	setp.eq.s32 	%p137, %r417, -2;
	selp.b32 	%r418, 0, %r417, %p137;
	add.s32 	%r419, %r416, %r418;
	add.s64 	%rd101, %rd100, %rd92;
	ld.global.u32 	%r420, [%rd101];
	setp.eq.s32 	%p138, %r420, -2;
	selp.b32 	%r421, 0, %r420, %p138;
	add.s32 	%r422, %r419, %r421;
	add.s64 	%rd102, %rd101, %rd92;
	ld.global.u32 	%r423, [%rd102];
	setp.eq.s32 	%p139, %r423, -2;
	selp.b32 	%r424, 0, %r423, %p139;
	add.s32 	%r425, %r422, %r424;
	add.s64 	%rd103, %rd102, %rd92;
	ld.global.u32 	%r426, [%rd103];
	setp.eq.s32 	%p140, %r426, -2;
	selp.b32 	%r427, 0, %r426, %p140;
	add.s32 	%r428, %r425, %r427;
	add.s64 	%rd104, %rd103, %rd92;
	ld.global.u32 	%r429, [%rd104];
	setp.eq.s32 	%p141, %r429, -2;
	selp.b32 	%r430, 0, %r429, %p141;
	add.s32 	%r431, %r428, %r430;
	add.s64 	%rd105, %rd104, %rd92;
	ld.global.u32 	%r432, [%rd105];
	setp.eq.s32 	%p142, %r432, -2;
	selp.b32 	%r433, 0, %r432, %p142;
	add.s32 	%r434, %r431, %r433;
	add.s64 	%rd106, %rd105, %rd92;
	ld.global.u32 	%r435, [%rd106];
	setp.eq.s32 	%p143, %r435, -2;
	selp.b32 	%r436, 0, %r435, %p143;
	add.s32 	%r437, %r434, %r436;
	add.s64 	%rd107, %rd106, %rd92;
	ld.global.u32 	%r438, [%rd107];
	setp.eq.s32 	%p144, %r438, -2;
	selp.b32 	%r439, 0, %r438, %p144;
	add.s32 	%r618, %r437, %r439;
	add.s32 	%r607, %r607, 16;
	add.s32 	%r591, %r591, %r40;
	add.s32 	%r590, %r590, 16;
	setp.eq.s32 	%p145, %r590, 0;
	@%p145 bra 	$L__BB1_28;
	bra.uni 	$L__BB1_27;
$L__BB1_28:
	setp.eq.s32 	%p146, %r38, 0;
	@%p146 bra 	$L__BB1_88;
	and.b32  	%r89, %r37, 7;
	setp.lt.u32 	%p147, %r38, 8;
	@%p147 bra 	$L__BB1_31;
	mad.lo.s32 	%r441, %r607, %r185, %r632;
	mul.wide.s32 	%rd108, %r441, 4;
	add.s64 	%rd109, %rd1, %rd108;
	ld.global.u32 	%r442, [%rd109];
	setp.eq.s32 	%p148, %r442, -2;
	selp.b32 	%r443, 0, %r442, %p148;
	add.s32 	%r444, %r618, %r443;
	mul.wide.s32 	%rd110, %r185, 4;
	add.s64 	%rd111, %rd109, %rd110;
	ld.global.u32 	%r445, [%rd111];
	setp.eq.s32 	%p149, %r445, -2;
	selp.b32 	%r446, 0, %r445, %p149;
	add.s32 	%r447, %r444, %r446;
	add.s64 	%rd112, %rd111, %rd110;
	ld.global.u32 	%r448, [%rd112];
	setp.eq.s32 	%p150, %r448, -2;
	selp.b32 	%r449, 0, %r448, %p150;
	add.s32 	%r450, %r447, %r449;
	add.s64 	%rd113, %rd112, %rd110;
	ld.global.u32 	%r451, [%rd113];
	setp.eq.s32 	%p151, %r451, -2;
	selp.b32 	%r452, 0, %r451, %p151;
	add.s32 	%r453, %r450, %r452;
	add.s64 	%rd114, %rd113, %rd110;
	ld.global.u32 	%r454, [%rd114];
	setp.eq.s32 	%p152, %r454, -2;
	selp.b32 	%r455, 0, %r454, %p152;
	add.s32 	%r456, %r453, %r455;
	add.s64 	%rd115, %rd114, %rd110;
	ld.global.u32 	%r457, [%rd115];
	setp.eq.s32 	%p153, %r457, -2;
	selp.b32 	%r458, 0, %r457, %p153;
	add.s32 	%r459, %r456, %r458;
	add.s64 	%rd116, %rd115, %rd110;
	ld.global.u32 	%r460, [%rd116];
	setp.eq.s32 	%p154, %r460, -2;
	selp.b32 	%r461, 0, %r460, %p154;
	add.s32 	%r462, %r459, %r461;
	add.s64 	%rd117, %rd116, %rd110;
	ld.global.u32 	%r463, [%rd117];
	setp.eq.s32 	%p155, %r463, -2;
	selp.b32 	%r464, 0, %r463, %p155;
	add.s32 	%r618, %r462, %r464;
	add.s32 	%r607, %r607, 8;
$L__BB1_31:
	setp.eq.s32 	%p156, %r89, 0;
	@%p156 bra 	$L__BB1_88;
	and.b32  	%r95, %r37, 3;
	setp.lt.u32 	%p157, %r89, 4;
	@%p157 bra 	$L__BB1_34;
	mad.lo.s32 	%r466, %r607, %r185, %r632;
	mul.wide.s32 	%rd118, %r466, 4;
	add.s64 	%rd119, %rd1, %rd118;
	ld.global.u32 	%r467, [%rd119];
	setp.eq.s32 	%p158, %r467, -2;
	selp.b32 	%r468, 0, %r467, %p158;
	add.s32 	%r469, %r618, %r468;
	mul.wide.s32 	%rd120, %r185, 4;
	add.s64 	%rd121, %rd119, %rd120;
	ld.global.u32 	%r470, [%rd121];
	setp.eq.s32 	%p159, %r470, -2;
	selp.b32 	%r471, 0, %r470, %p159;
	add.s32 	%r472, %r469, %r471;
	add.s64 	%rd122, %rd121, %rd120;
	ld.global.u32 	%r473, [%rd122];
	setp.eq.s32 	%p160, %r473, -2;
	selp.b32 	%r474, 0, %r473, %p160;
	add.s32 	%r475, %r472, %r474;
	add.s64 	%rd123, %rd122, %rd120;
	ld.global.u32 	%r476, [%rd123];
	setp.eq.s32 	%p161, %r476, -2;
	selp.b32 	%r477, 0, %r476, %p161;
	add.s32 	%r618, %r475, %r477;
	add.s32 	%r607, %r607, 4;
$L__BB1_34:
	setp.eq.s32 	%p162, %r95, 0;
	@%p162 bra 	$L__BB1_88;
	mad.lo.s32 	%r616, %r607, %r185, %r632;
	neg.s32 	%r615, %r95;
$L__BB1_36:
	.pragma "nounroll";
	mul.wide.s32 	%rd124, %r616, 4;
	add.s64 	%rd125, %rd1, %rd124;
	ld.global.u32 	%r478, [%rd125];
	setp.eq.s32 	%p163, %r478, -2;
	selp.b32 	%r479, 0, %r478, %p163;
	add.s32 	%r618, %r618, %r479;
	add.s32 	%r616, %r616, %r185;
	add.s32 	%r615, %r615, 1;
	setp.ne.s32 	%p164, %r615, 0;
	@%p164 bra 	$L__BB1_36;
	bra.uni 	$L__BB1_88;
$L__BB1_37:
	setp.ge.s32 	%p38, %r632, %r6;
	@%p38 bra 	$L__BB1_23;
	mul.lo.s32 	%r22, %r644, %r185;
	mov.u32 	%r584, %r632;
	bra.uni 	$L__BB1_40;
$L__BB1_39:
	add.s32 	%r584, %r584, 1;
	setp.eq.s32 	%p40, %r584, %r6;
	@%p40 bra 	$L__BB1_23;
$L__BB1_40:
	add.s32 	%r197, %r584, %r22;
	mul.wide.s32 	%rd44, %r197, 4;
	add.s64 	%rd45, %rd1, %rd44;
	ld.global.u32 	%r198, [%rd45];
	setp.eq.s32 	%p39, %r198, -2;
	@%p39 bra 	$L__BB1_43;
	bra.uni 	$L__BB1_39;
$L__BB1_41:
	add.s32 	%r585, %r585, 1;
	setp.eq.s32 	%p37, %r585, %r5;
	@%p37 bra 	$L__BB1_23;
$L__BB1_42:
	mad.lo.s32 	%r195, %r585, %r185, %r632;
	mul.wide.s32 	%rd42, %r195, 4;
	add.s64 	%rd43, %rd1, %rd42;
	ld.global.u32 	%r196, [%rd43];
	setp.ne.s32 	%p36, %r196, -2;
	@%p36 bra 	$L__BB1_41;
$L__BB1_43:
	setp.ne.s32 	%p41, %r8, 1;
	@%p41 bra 	$L__BB1_45;
	setp.eq.s32 	%p45, %r644, %r182;
	add.s32 	%r200, %r6, -1;
	setp.eq.s32 	%p46, %r200, %r183;
	and.pred  	%p47, %p45, %p46;
	@%p47 bra 	$L__BB1_23;
	bra.uni 	$L__BB1_46;
$L__BB1_45:
	setp.eq.s32 	%p42, %r632, %r183;
	add.s32 	%r199, %r5, -1;
	setp.eq.s32 	%p43, %r199, %r182;
	and.pred  	%p44, %p42, %p43;
	@%p44 bra 	$L__BB1_23;
$L__BB1_46:
	setp.eq.s32 	%p48, %r8, 1;
	@%p48 bra 	$L__BB1_62;
	setp.ge.s32 	%p49, %r644, %r5;
	mov.b32 	%r655, 0;
	@%p49 bra 	$L__BB1_60;
	sub.s32 	%r27, %r5, %r644;
	and.b32  	%r28, %r27, 15;
	sub.s32 	%r204, %r644, %r5;
	setp.gt.u32 	%p50, %r204, -16;
	mov.b32 	%r655, 0;
	@%p50 bra 	$L__BB1_51;
	mad.lo.s32 	%r628, %r644, %r185, %r632;
	shl.b32 	%r30, %r185, 4;
	and.b32  	%r206, %r27, -16;
	neg.s32 	%r627, %r206;
	mov.b32 	%r655, 0;
	mul.wide.s32 	%rd48, %r185, 4;
$L__BB1_50:
	.pragma "nounroll";
	mul.wide.s32 	%rd46, %r628, 4;
	add.s64 	%rd47, %rd1, %rd46;
	ld.global.u32 	%r207, [%rd47];
	setp.eq.s32 	%p51, %r207, -2;
	selp.b32 	%r208, 0, %r207, %p51;
	add.s32 	%r209, %r655, %r208;
	add.s64 	%rd49, %rd47, %rd48;
	ld.global.u32 	%r210, [%rd49];
	setp.eq.s32 	%p52, %r210, -2;
	selp.b32 	%r211, 0, %r210, %p52;
	add.s32 	%r212, %r209, %r211;
	add.s64 	%rd50, %rd49, %rd48;
	ld.global.u32 	%r213, [%rd50];
	setp.eq.s32 	%p53, %r213, -2;
	selp.b32 	%r214, 0, %r213, %p53;
	add.s32 	%r215, %r212, %r214;
	add.s64 	%rd51, %rd50, %rd48;
	ld.global.u32 	%r216, [%rd51];
	setp.eq.s32 	%p54, %r216, -2;
	selp.b32 	%r217, 0, %r216, %p54;
	add.s32 	%r218, %r215, %r217;
	add.s64 	%rd52, %rd51, %rd48;
	ld.global.u32 	%r219, [%rd52];
	setp.eq.s32 	%p55, %r219, -2;
	selp.b32 	%r220, 0, %r219, %p55;
	add.s32 	%r221, %r218, %r220;
	add.s64 	%rd53, %rd52, %rd48;
	ld.global.u32 	%r222, [%rd53];
	setp.eq.s32 	%p56, %r222, -2;
	selp.b32 	%r223, 0, %r222, %p56;
	add.s32 	%r224, %r221, %r223;
	add.s64 	%rd54, %rd53, %rd48;
	ld.global.u32 	%r225, [%rd54];
	setp.eq.s32 	%p57, %r225, -2;
	selp.b32 	%r226, 0, %r225, %p57;
	add.s32 	%r227, %r224, %r226;
	add.s64 	%rd55, %rd54, %rd48;
	ld.global.u32 	%r228, [%rd55];
	setp.eq.s32 	%p58, %r228, -2;
	selp.b32 	%r229, 0, %r228, %p58;
	add.s32 	%r230, %r227, %r229;
	add.s64 	%rd56, %rd55, %rd48;
	ld.global.u32 	%r231, [%rd56];
	setp.eq.s32 	%p59, %r231, -2;
	selp.b32 	%r232, 0, %r231, %p59;
	add.s32 	%r233, %r230, %r232;
	add.s64 	%rd57, %rd56, %rd48;
	ld.global.u32 	%r234, [%rd57];
	setp.eq.s32 	%p60, %r234, -2;
	selp.b32 	%r235, 0, %r234, %p60;
	add.s32 	%r236, %r233, %r235;
	add.s64 	%rd58, %rd57, %rd48;
	ld.global.u32 	%r237, [%rd58];
	setp.eq.s32 	%p61, %r237, -2;
	selp.b32 	%r238, 0, %r237, %p61;
	add.s32 	%r239, %r236, %r238;
	add.s64 	%rd59, %rd58, %rd48;
	ld.global.u32 	%r240, [%rd59];
	setp.eq.s32 	%p62, %r240, -2;
	selp.b32 	%r241, 0, %r240, %p62;
	add.s32 	%r242, %r239, %r241;
	add.s64 	%rd60, %rd59, %rd48;
	ld.global.u32 	%r243, [%rd60];
	setp.eq.s32 	%p63, %r243, -2;
	selp.b32 	%r244, 0, %r243, %p63;
	add.s32 	%r245, %r242, %r244;
	add.s64 	%rd61, %rd60, %rd48;
	ld.global.u32 	%r246, [%rd61];
	setp.eq.s32 	%p64, %r246, -2;
	selp.b32 	%r247, 0, %r246, %p64;
	add.s32 	%r248, %r245, %r247;
	add.s64 	%rd62, %rd61, %rd48;
	ld.global.u32 	%r249, [%rd62];
	setp.eq.s32 	%p65, %r249, -2;
	selp.b32 	%r250, 0, %r249, %p65;
	add.s32 	%r251, %r248, %r250;
	add.s64 	%rd63, %rd62, %rd48;
	ld.global.u32 	%r252, [%rd63];
	setp.eq.s32 	%p66, %r252, -2;
	selp.b32 	%r253, 0, %r252, %p66;
	add.s32 	%r655, %r251, %r253;
	add.s32 	%r644, %r644, 16;
	add.s32 	%r628, %r628, %r30;
	add.s32 	%r627, %r627, 16;
	setp.eq.s32 	%p67, %r627, 0;
	@%p67 bra 	$L__BB1_51;
	bra.uni 	$L__BB1_50;
$L__BB1_51:
	setp.eq.s32 	%p68, %r28, 0;
	@%p68 bra 	$L__BB1_60;
	and.b32  	%r161, %r27, 7;
	setp.lt.u32 	%p69, %r28, 8;
	@%p69 bra 	$L__BB1_54;
	mad.lo.s32 	%r255, %r644, %r185, %r632;
	mul.wide.s32 	%rd64, %r255, 4;
	add.s64 	%rd65, %rd1, %rd64;
	ld.global.u32 	%r256, [%rd65];
	setp.eq.s32 	%p70, %r256, -2;
	selp.b32 	%r257, 0, %r256, %p70;
	add.s32 	%r258, %r655, %r257;
	mul.wide.s32 	%rd66, %r185, 4;
	add.s64 	%rd67, %rd65, %rd66;
	ld.global.u32 	%r259, [%rd67];
	setp.eq.s32 	%p71, %r259, -2;
	selp.b32 	%r260, 0, %r259, %p71;
	add.s32 	%r261, %r258, %r260;
	add.s64 	%rd68, %rd67, %rd66;
	ld.global.u32 	%r262, [%rd68];
	setp.eq.s32 	%p72, %r262, -2;
	selp.b32 	%r263, 0, %r262, %p72;
	add.s32 	%r264, %r261, %r263;
	add.s64 	%rd69, %rd68, %rd66;
	ld.global.u32 	%r265, [%rd69];
	setp.eq.s32 	%p73, %r265, -2;
	selp.b32 	%r266, 0, %r265, %p73;
	add.s32 	%r267, %r264, %r266;
	add.s64 	%rd70, %rd69, %rd66;
	ld.global.u32 	%r268, [%rd70];
	setp.eq.s32 	%p74, %r268, -2;
	selp.b32 	%r269, 0, %r268, %p74;
	add.s32 	%r270, %r267, %r269;
	add.s64 	%rd71, %rd70, %rd66;
	ld.global.u32 	%r271, [%rd71];
	setp.eq.s32 	%p75, %r271, -2;
	selp.b32 	%r272, 0, %r271, %p75;
	add.s32 	%r273, %r270, %r272;
	add.s64 	%rd72, %rd71, %rd66;
	ld.global.u32 	%r274, [%rd72];
	setp.eq.s32 	%p76, %r274, -2;
	selp.b32 	%r275, 0, %r274, %p76;
	add.s32 	%r276, %r273, %r275;
	add.s64 	%rd73, %rd72, %rd66;
	ld.global.u32 	%r277, [%rd73];
	setp.eq.s32 	%p77, %r277, -2;
	selp.b32 	%r278, 0, %r277, %p77;
	add.s32 	%r655, %r276, %r278;
	add.s32 	%r644, %r644, 8;
$L__BB1_54:
	setp.eq.s32 	%p78, %r161, 0;
	@%p78 bra 	$L__BB1_60;
	and.b32  	%r167, %r27, 3;
	setp.lt.u32 	%p79, %r161, 4;
	@%p79 bra 	$L__BB1_57;
	mad.lo.s32 	%r280, %r644, %r185, %r632;
	mul.wide.s32 	%rd74, %r280, 4;
	add.s64 	%rd75, %rd1, %rd74;
	ld.global.u32 	%r281, [%rd75];
	setp.eq.s32 	%p80, %r281, -2;
	selp.b32 	%r282, 0, %r281, %p80;
	add.s32 	%r283, %r655, %r282;
	mul.wide.s32 	%rd76, %r185, 4;
	add.s64 	%rd77, %rd75, %rd76;
	ld.global.u32 	%r284, [%rd77];
	setp.eq.s32 	%p81, %r284, -2;
	selp.b32 	%r285, 0, %r284, %p81;
	add.s32 	%r286, %r283, %r285;
	add.s64 	%rd78, %rd77, %rd76;
	ld.global.u32 	%r287, [%rd78];
	setp.eq.s32 	%p82, %r287, -2;
	selp.b32 	%r288, 0, %r287, %p82;
	add.s32 	%r289, %r286, %r288;
	add.s64 	%rd79, %rd78, %rd76;
	ld.global.u32 	%r290, [%rd79];
	setp.eq.s32 	%p83, %r290, -2;
	selp.b32 	%r291, 0, %r290, %p83;
	add.s32 	%r655, %r289, %r291;
	add.s32 	%r644, %r644, 4;
$L__BB1_57:
	setp.eq.s32 	%p84, %r167, 0;
	@%p84 bra 	$L__BB1_60;
	mad.lo.s32 	%r653, %r644, %r185, %r632;
	neg.s32 	%r652, %r167;
$L__BB1_59:
	.pragma "nounroll";
	mul.wide.s32 	%rd80, %r653, 4;
	add.s64 	%rd81, %rd1, %rd80;
	ld.global.u32 	%r292, [%rd81];
	setp.eq.s32 	%p85, %r292, -2;
	selp.b32 	%r293, 0, %r292, %p85;
	add.s32 	%r655, %r655, %r293;
	add.s32 	%r653, %r653, %r185;
	add.s32 	%r652, %r652, 1;
	setp.ne.s32 	%p86, %r652, 0;
	@%p86 bra 	$L__BB1_59;
$L__BB1_60:
	setp.le.s32 	%p125, %r655, %r7;
	@%p125 bra 	$L__BB1_101;
$L__BB1_61:
	mov.b16 	%rs3, 0;
	st.volatile.shared.u8 	[_ZZ17full_check_kernelPiiiiiiS_S_S_S_S_S_S_S_S_iPVbE14someoneFoundIt], %rs3;
	st.volatile.global.u8 	[%rd2], %rs3;
	bra.uni 	$L__BB1_101;
$L__BB1_62:
	setp.ge.s32 	%p87, %r632, %r6;
	mov.b32 	%r655, 0;
	@%p87 bra 	$L__BB1_60;
	mul.lo.s32 	%r32, %r644, %r185;
	sub.s32 	%r33, %r6, %r632;
	and.b32  	%r34, %r33, 15;
	sub.s32 	%r297, %r632, %r6;
	setp.gt.u32 	%p88, %r297, -16;
	mov.b32 	%r655, 0;
	@%p88 bra 	$L__BB1_66;
	and.b32  	%r299, %r33, -16;
	neg.s32 	%r624, %r299;
	add.s64 	%rd3, %rd1, 32;
	add.s32 	%r623, %r632, %r32;
	mov.b32 	%r655, 0;
$L__BB1_65:
	.pragma "nounroll";
	mul.wide.s32 	%rd82, %r623, 4;
	add.s64 	%rd83, %rd3, %rd82;
	ld.global.u32 	%r300, [%rd83+-32];
	setp.eq.s32 	%p89, %r300, -2;
	selp.b32 	%r301, 0, %r300, %p89;
	add.s32 	%r302, %r655, %r301;
	ld.global.u32 	%r303, [%rd83+-28];
	setp.eq.s32 	%p90, %r303, -2;
	selp.b32 	%r304, 0, %r303, %p90;
	add.s32 	%r305, %r302, %r304;
	ld.global.u32 	%r306, [%rd83+-24];
	setp.eq.s32 	%p91, %r306, -2;
	selp.b32 	%r307, 0, %r306, %p91;
	add.s32 	%r308, %r305, %r307;
	ld.global.u32 	%r309, [%rd83+-20];
	setp.eq.s32 	%p92, %r309, -2;
	selp.b32 	%r310, 0, %r309, %p92;
	add.s32 	%r311, %r308, %r310;
	ld.global.u32 	%r312, [%rd83+-16];
	setp.eq.s32 	%p93, %r312, -2;
	selp.b32 	%r313, 0, %r312, %p93;
	add.s32 	%r314, %r311, %r313;
	ld.global.u32 	%r315, [%rd83+-12];
	setp.eq.s32 	%p94, %r315, -2;
	selp.b32 	%r316, 0, %r315, %p94;
	add.s32 	%r317, %r314, %r316;
	ld.global.u32 	%r318, [%rd83+-8];
	setp.eq.s32 	%p95, %r318, -2;
	selp.b32 	%r319, 0, %r318, %p95;
	add.s32 	%r320, %r317, %r319;
	ld.global.u32 	%r321, [%rd83+-4];
	setp.eq.s32 	%p96, %r321, -2;
	selp.b32 	%r322, 0, %r321, %p96;
	add.s32 	%r323, %r320, %r322;
	ld.global.u32 	%r324, [%rd83];
	setp.eq.s32 	%p97, %r324, -2;
	selp.b32 	%r325, 0, %r324, %p97;
	add.s32 	%r326, %r323, %r325;
	ld.global.u32 	%r327, [%rd83+4];
	setp.eq.s32 	%p98, %r327, -2;
	selp.b32 	%r328, 0, %r327, %p98;
	add.s32 	%r329, %r326, %r328;
	ld.global.u32 	%r330, [%rd83+8];
	setp.eq.s32 	%p99, %r330, -2;
	selp.b32 	%r331, 0, %r330, %p99;
	add.s32 	%r332, %r329, %r331;
	ld.global.u32 	%r333, [%rd83+12];
	setp.eq.s32 	%p100, %r333, -2;
	selp.b32 	%r334, 0, %r333, %p100;
	add.s32 	%r335, %r332, %r334;
	ld.global.u32 	%r336, [%rd83+16];
	setp.eq.s32 	%p101, %r336, -2;
	selp.b32 	%r337, 0, %r336, %p101;
	add.s32 	%r338, %r335, %r337;
	ld.global.u32 	%r339, [%rd83+20];
	setp.eq.s32 	%p102, %r339, -2;
	selp.b32 	%r340, 0, %r339, %p102;
	add.s32 	%r341, %r338, %r340;
	ld.global.u32 	%r342, [%rd83+24];
	setp.eq.s32 	%p103, %r342, -2;
	selp.b32 	%r343, 0, %r342, %p103;
	add.s32 	%r344, %r341, %r343;
	ld.global.u32 	%r345, [%rd83+28];
	setp.eq.s32 	%p104, %r345, -2;
	selp.b32 	%r346, 0, %r345, %p104;
	add.s32 	%r655, %r344, %r346;
	add.s32 	%r632, %r632, 16;
	add.s32 	%r624, %r624, 16;
	add.s32 	%r623, %r623, 16;
	setp.eq.s32 	%p105, %r624, 0;
	@%p105 bra 	$L__BB1_66;
	bra.uni 	$L__BB1_65;
$L__BB1_66:
	setp.eq.s32 	%p106, %r34, 0;
	@%p106 bra 	$L__BB1_60;
	and.b32  	%r138, %r33, 7;
	setp.lt.u32 	%p107, %r34, 8;
	@%p107 bra 	$L__BB1_69;
	add.s32 	%r348, %r632, %r32;
	mul.wide.s32 	%rd84, %r348, 4;
	add.s64 	%rd85, %rd1, %rd84;
	ld.global.u32 	%r349, [%rd85];
	setp.eq.s32 	%p108, %r349, -2;
	selp.b32 	%r350, 0, %r349, %p108;
	add.s32 	%r351, %r655, %r350;
	ld.global.u32 	%r352, [%rd85+4];
	setp.eq.s32 	%p109, %r352, -2;
	selp.b32 	%r353, 0, %r352, %p109;
	add.s32 	%r354, %r351, %r353;
	ld.global.u32 	%r355, [%rd85+8];
	setp.eq.s32 	%p110, %r355, -2;
	selp.b32 	%r356, 0, %r355, %p110;
	add.s32 	%r357, %r354, %r356;
	ld.global.u32 	%r358, [%rd85+12];
	setp.eq.s32 	%p111, %r358, -2;
	selp.b32 	%r359, 0, %r358, %p111;
	add.s32 	%r360, %r357, %r359;
	ld.global.u32 	%r361, [%rd85+16];
	setp.eq.s32 	%p112, %r361, -2;
	selp.b32 	%r362, 0, %r361, %p112;
	add.s32 	%r363, %r360, %r362;
	ld.global.u32 	%r364, [%rd85+20];
	setp.eq.s32 	%p113, %r364, -2;
	selp.b32 	%r365, 0, %r364, %p113;
	add.s32 	%r366, %r363, %r365;
	ld.global.u32 	%r367, [%rd85+24];
	setp.eq.s32 	%p114, %r367, -2;
	selp.b32 	%r368, 0, %r367, %p114;
	add.s32 	%r369, %r366, %r368;
	ld.global.u32 	%r370, [%rd85+28];
	setp.eq.s32 	%p115, %r370, -2;
	selp.b32 	%r371, 0, %r370, %p115;
	add.s32 	%r655, %r369, %r371;
	add.s32 	%r632, %r632, 8;
$L__BB1_69:
	setp.eq.s32 	%p116, %r138, 0;
	@%p116 bra 	$L__BB1_60;
	and.b32  	%r144, %r33, 3;
	setp.lt.u32 	%p117, %r138, 4;
	@%p117 bra 	$L__BB1_72;
	add.s32 	%r373, %r632, %r32;
	mul.wide.s32 	%rd86, %r373, 4;
	add.s64 	%rd87, %rd1, %rd86;
	ld.global.u32 	%r374, [%rd87];
	setp.eq.s32 	%p118, %r374, -2;
	selp.b32 	%r375, 0, %r374, %p118;
	add.s32 	%r376, %r655, %r375;
	ld.global.u32 	%r377, [%rd87+4];
	setp.eq.s32 	%p119, %r377, -2;
	selp.b32 	%r378, 0, %r377, %p119;
	add.s32 	%r379, %r376, %r378;
	ld.global.u32 	%r380, [%rd87+8];
	setp.eq.s32 	%p120, %r380, -2;
	selp.b32 	%r381, 0, %r380, %p120;
	add.s32 	%r382, %r379, %r381;
	ld.global.u32 	%r383, [%rd87+12];
	setp.eq.s32 	%p121, %r383, -2;
	selp.b32 	%r384, 0, %r383, %p121;
	add.s32 	%r655, %r382, %r384;
	add.s32 	%r632, %r632, 4;
$L__BB1_72:
	setp.eq.s32 	%p122, %r144, 0;
	@%p122 bra 	$L__BB1_60;
	add.s32 	%r641, %r632, %r32;
	neg.s32 	%r640, %r144;
$L__BB1_74:
	.pragma "nounroll";
	mul.wide.s32 	%rd88, %r641, 4;
	add.s64 	%rd89, %rd1, %rd88;
	ld.global.u32 	%r385, [%rd89];
	setp.eq.s32 	%p123, %r385, -2;
	selp.b32 	%r386, 0, %r385, %p123;
	add.s32 	%r655, %r655, %r386;
	add.s32 	%r641, %r641, 1;
	add.s32 	%r640, %r640, 1;
	setp.eq.s32 	%p124, %r640, 0;
	@%p124 bra 	$L__BB1_60;
	bra.uni 	$L__BB1_74;
$L__BB1_75:
	setp.ge.s32 	%p165, %r632, %r6;
	mov.b32 	%r618, 0;
	@%p165 bra 	$L__BB1_88;
	mul.lo.s32 	%r42, %r644, %r185;
	sub.s32 	%r43, %r6, %r632;
	and.b32  	%r44, %r43, 15;
	sub.s32 	%r483, %r632, %r6;
	setp.gt.u32 	%p166, %r483, -16;
	mov.b32 	%r618, 0;
	mov.u32 	%r595, %r632;
	@%p166 bra 	$L__BB1_79;
	and.b32  	%r485, %r43, -16;
	neg.s32 	%r587, %r485;
	add.s64 	%rd4, %rd1, 32;
	add.s32 	%r586, %r632, %r42;
	mov.b32 	%r618, 0;
	mov.u32 	%r595, %r632;
$L__BB1_78:
	.pragma "nounroll";
	mul.wide.s32 	%rd126, %r586, 4;
	add.s64 	%rd127, %rd4, %rd126;
	ld.global.u32 	%r486, [%rd127+-32];
	setp.eq.s32 	%p167, %r486, -2;
	selp.b32 	%r487, 0, %r486, %p167;
	add.s32 	%r488, %r618, %r487;
	ld.global.u32 	%r489, [%rd127+-28];
	setp.eq.s32 	%p168, %r489, -2;
	selp.b32 	%r490, 0, %r489, %p168;
	add.s32 	%r491, %r488, %r490;
	ld.global.u32 	%r492, [%rd127+-24];
	setp.eq.s32 	%p169, %r492, -2;
	selp.b32 	%r493, 0, %r492, %p169;
	add.s32 	%r494, %r491, %r493;
	ld.global.u32 	%r495, [%rd127+-20];
	setp.eq.s32 	%p170, %r495, -2;
	selp.b32 	%r496, 0, %r495, %p170;
	add.s32 	%r497, %r494, %r496;
	ld.global.u32 	%r498, [%rd127+-16];
	setp.eq.s32 	%p171, %r498, -2;
	selp.b32 	%r499, 0, %r498, %p171;
	add.s32 	%r500, %r497, %r499;
	ld.global.u32 	%r501, [%rd127+-12];
	setp.eq.s32 	%p172, %r501, -2;
	selp.b32 	%r502, 0, %r501, %p172;
	add.s32 	%r503, %r500, %r502;
	ld.global.u32 	%r504, [%rd127+-8];
	setp.eq.s32 	%p173, %r504, -2;
	selp.b32 	%r505, 0, %r504, %p173;
	add.s32 	%r506, %r503, %r505;
	ld.global.u32 	%r507, [%rd127+-4];
	setp.eq.s32 	%p174, %r507, -2;
	selp.b32 	%r508, 0, %r507, %p174;
	add.s32 	%r509, %r506, %r508;
	ld.global.u32 	%r510, [%rd127];
	setp.eq.s32 	%p175, %r510, -2;
	selp.b32 	%r511, 0, %r510, %p175;
	add.s32 	%r512, %r509, %r511;
	ld.global.u32 	%r513, [%rd127+4];
	setp.eq.s32 	%p176, %r513, -2;
	selp.b32 	%r514, 0, %r513, %p176;
	add.s32 	%r515, %r512, %r514;
	ld.global.u32 	%r516, [%rd127+8];
	setp.eq.s32 	%p177, %r516, -2;
	selp.b32 	%r517, 0, %r516, %p177;
	add.s32 	%r518, %r515, %r517;
	ld.global.u32 	%r519, [%rd127+12];
	setp.eq.s32 	%p178, %r519, -2;
	selp.b32 	%r520, 0, %r519, %p178;
	add.s32 	%r521, %r518, %r520;
	ld.global.u32 	%r522, [%rd127+16];
	setp.eq.s32 	%p179, %r522, -2;
	selp.b32 	%r523, 0, %r522, %p179;
	add.s32 	%r524, %r521, %r523;
	ld.global.u32 	%r525, [%rd127+20];
	setp.eq.s32 	%p180, %r525, -2;
	selp.b32 	%r526, 0, %r525, %p180;
	add.s32 	%r527, %r524, %r526;
	ld.global.u32 	%r528, [%rd127+24];
	setp.eq.s32 	%p181, %r528, -2;
	selp.b32 	%r529, 0, %r528, %p181;
	add.s32 	%r530, %r527, %r529;
	ld.global.u32 	%r531, [%rd127+28];
	setp.eq.s32 	%p182, %r531, -2;
	selp.b32 	%r532, 0, %r531, %p182;
	add.s32 	%r618, %r530, %r532;
	add.s32 	%r595, %r595, 16;
	add.s32 	%r587, %r587, 16;
	add.s32 	%r586, %r586, 16;
	setp.eq.s32 	%p183, %r587, 0;
	@%p183 bra 	$L__BB1_79;
	bra.uni 	$L__BB1_78;
$L__BB1_79:
	setp.eq.s32 	%p184, %r44, 0;
	@%p184 bra 	$L__BB1_88;
	and.b32  	%r66, %r43, 7;
	setp.lt.u32 	%p185, %r44, 8;
	@%p185 bra 	$L__BB1_82;
	add.s32 	%r534, %r595, %r42;
	mul.wide.s32 	%rd128, %r534, 4;
	add.s64 	%rd129, %rd1, %rd128;
	ld.global.u32 	%r535, [%rd129];
	setp.eq.s32 	%p186, %r535, -2;
	selp.b32 	%r536, 0, %r535, %p186;
	add.s32 	%r537, %r618, %r536;
	ld.global.u32 	%r538, [%rd129+4];
	setp.eq.s32 	%p187, %r538, -2;
	selp.b32 	%r539, 0, %r538, %p187;
	add.s32 	%r540, %r537, %r539;
	ld.global.u32 	%r541, [%rd129+8];
	setp.eq.s32 	%p188, %r541, -2;
	selp.b32 	%r542, 0, %r541, %p188;
	add.s32 	%r543, %r540, %r542;
	ld.global.u32 	%r544, [%rd129+12];
	setp.eq.s32 	%p189, %r544, -2;
	selp.b32 	%r545, 0, %r544, %p189;
	add.s32 	%r546, %r543, %r545;
	ld.global.u32 	%r547, [%rd129+16];
	setp.eq.s32 	%p190, %r547, -2;
	selp.b32 	%r548, 0, %r547, %p190;
	add.s32 	%r549, %r546, %r548;
	ld.global.u32 	%r550, [%rd129+20];
	setp.eq.s32 	%p191, %r550, -2;
	selp.b32 	%r551, 0, %r550, %p191;
	add.s32 	%r552, %r549, %r551;
	ld.global.u32 	%r553, [%rd129+24];
	setp.eq.s32 	%p192, %r553, -2;
	selp.b32 	%r554, 0, %r553, %p192;
	add.s32 	%r555, %r552, %r554;
	ld.global.u32 	%r556, [%rd129+28];
	setp.eq.s32 	%p193, %r556, -2;
	selp.b32 	%r557, 0, %r556, %p193;
	add.s32 	%r618, %r555, %r557;
	add.s32 	%r595, %r595, 8;
$L__BB1_82:
	setp.eq.s32 	%p194, %r66, 0;
	@%p194 bra 	$L__BB1_88;
	and.b32  	%r72, %r43, 3;
	setp.lt.u32 	%p195, %r66, 4;
	@%p195 bra 	$L__BB1_85;
	add.s32 	%r559, %r595, %r42;
	mul.wide.s32 	%rd130, %r559, 4;
	add.s64 	%rd131, %rd1, %rd130;
	ld.global.u32 	%r560, [%rd131];
	setp.eq.s32 	%p196, %r560, -2;
	selp.b32 	%r561, 0, %r560, %p196;
	add.s32 	%r562, %r618, %r561;
	ld.global.u32 	%r563, [%rd131+4];
	setp.eq.s32 	%p197, %r563, -2;
	selp.b32 	%r564, 0, %r563, %p197;
	add.s32 	%r565, %r562, %r564;
	ld.global.u32 	%r566, [%rd131+8];
	setp.eq.s32 	%p198, %r566, -2;
	selp.b32 	%r567, 0, %r566, %p198;
	add.s32 	%r568, %r565, %r567;
	ld.global.u32 	%r569, [%rd131+12];
	setp.eq.s32 	%p199, %r569, -2;
	selp.b32 	%r570, 0, %r569, %p199;
	add.s32 	%r618, %r568, %r570;
	add.s32 	%r595, %r595, 4;
$L__BB1_85:
	setp.eq.s32 	%p200, %r72, 0;
	@%p200 bra 	$L__BB1_88;
	add.s32 	%r604, %r595, %r42;
	neg.s32 	%r603, %r72;
$L__BB1_87:
	.pragma "nounroll";
	mul.wide.s32 	%rd132, %r604, 4;
	add.s64 	%rd133, %rd1, %rd132;
	ld.global.u32 	%r571, [%rd133];
	setp.eq.s32 	%p201, %r571, -2;
	selp.b32 	%r572, 0, %r571, %p201;
	add.s32 	%r618, %r618, %r572;
	add.s32 	%r604, %r604, 1;
	add.s32 	%r603, %r603, 1;
	setp.eq.s32 	%p202, %r603, 0;
	@%p202 bra 	$L__BB1_88;
	bra.uni 	$L__BB1_87;
$L__BB1_88:
	setp.ne.s32 	%p203, %r618, %r7;
	@%p203 bra 	$L__BB1_61;
	setp.eq.s32 	%p204, %r8, 1;
	@%p204 bra 	$L__BB1_94;
	setp.ge.s32 	%p205, %r644, %r5;
	@%p205 bra 	$L__BB1_101;
$L__BB1_91:
	mad.lo.s32 	%r573, %r644, %r185, %r632;
	mul.wide.s32 	%rd134, %r573, 4;
	add.s64 	%rd6, %rd1, %rd134;
	mov.u32 	%r622, %r644;
$L__BB1_92:
	add.s32 	%r622, %r622, 1;
	setp.ge.s32 	%p206, %r622, %r5;
	@%p206 bra 	$L__BB1_100;
	ld.global.u32 	%r574, [%rd6];
	mad.lo.s32 	%r575, %r622, %r185, %r632;
	mul.wide.s32 	%rd135, %r575, 4;
	add.s64 	%rd136, %rd1, %rd135;
	ld.global.u32 	%r576, [%rd136];
	setp.eq.s32 	%p208, %r574, %r576;
	@%p208 bra 	$L__BB1_61;
	bra.uni 	$L__BB1_92;
$L__BB1_94:
	setp.ge.s32 	%p209, %r632, %r6;
	@%p209 bra 	$L__BB1_101;
	mul.lo.s32 	%r110, %r644, %r185;
	cvt.s64.s32 	%rd138, %r110;
$L__BB1_96:
	add.s32 	%r577, %r632, %r110;
	mul.wide.s32 	%rd137, %r577, 4;
	add.s64 	%rd5, %rd1, %rd137;
	mov.u32 	%r620, %r632;
$L__BB1_97:
	add.s32 	%r113, %r620, 1;
	setp.ge.s32 	%p210, %r113, %r6;
	@%p210 bra 	$L__BB1_99;
	ld.global.u32 	%r578, [%rd5];
	cvt.s64.s32 	%rd139, %r620;
	add.s64 	%rd140, %rd139, %rd138;
	shl.b64 	%rd141, %rd140, 2;
	add.s64 	%rd142, %rd1, %rd141;
	ld.global.u32 	%r579, [%rd142+4];
	setp.eq.s32 	%p212, %r578, %r579;
	mov.u32 	%r620, %r113;
	@%p212 bra 	$L__BB1_61;
	bra.uni 	$L__BB1_97;
$L__BB1_99:
	add.s32 	%r632, %r632, 1;
	setp.eq.s32 	%p211, %r632, %r6;
	@%p211 bra 	$L__BB1_101;
	bra.uni 	$L__BB1_96;
$L__BB1_100:
	add.s32 	%r644, %r644, 1;
	setp.eq.s32 	%p207, %r644, %r5;
	@%p207 bra 	$L__BB1_101;
	bra.uni 	$L__BB1_91;
$L__BB1_101:
	setp.ne.s32 	%p213, %r1, 0;
	@%p213 bra 	$L__BB1_104;
	ld.volatile.global.u8 	%rs4, [%rd2];
	setp.ne.s16 	%p214, %rs4, 0;
	@%p214 bra 	$L__BB1_104;
	mov.b16 	%rs5, 0;
	st.volatile.shared.u8 	[_ZZ17full_check_kernelPiiiiiiS_S_S_S_S_S_S_S_S_iPVbE14someoneFoundIt], %rs5;
$L__BB1_104:
	ret;

}


// ===== COMPILED SASS (sm_100) =====

	.target	sm_100

	.elftype	@"ET_EXEC"


//--------------------- .note.nv.tkinfo           --------------------------
	.section	.note.nv.tkinfo,"",@"SHT_NOTE"
	.sectionflags	@"SHF_NOTE_NV_TKINFO"
	.tkinfo
        /*0018*/ 	.word	0x00000002
        /*0030*/ 	.string	""
        /*0030*/ 	.string	"ptxas"
        /*0030*/ 	.string	"Cuda compilation tools, release 13.0, V13.0.88"
        /*0030*/ 	.string	"Build cuda_13.0.r13.0/compiler.36424714_0"
        /*0030*/ 	.string	"-arch sm_100 -m 64 "



//--------------------- .note.nv.cuinfo           --------------------------
	.section	.note.nv.cuinfo,"",@"SHT_NOTE"
	.sectionflags	@"SHF_NOTE_NV_CUINFO"
        /*0018*/ 	.short	0x0002
        /*001a*/ 	.short	0x0064
        /*001c*/ 	.short	0x0082
	.zero		2


//--------------------- .nv.info                  --------------------------
	.section	.nv.info,"",@"SHT_CUDA_INFO"
	.align	4


	//----- nvinfo : EIATTR_REGCOUNT
	.align		4
        /*0000*/ 	.byte	0x04, 0x2f
        /*0002*/ 	.short	(.L_4 - .L_3)
	.align		4
.L_3:
        /*0004*/ 	.word	index@(_Z29print_flattened_matrix_devicePiii)
        /*0008*/ 	.word	0x00000020


	//----- nvinfo : EIATTR_FRAME_SIZE
	.align		4
.L_4:
        /*000c*/ 	.byte	0x04, 0x11
        /*000e*/ 	.short	(.L_6 - .L_5)
	.align		4
.L_5:
        /*0010*/ 	.word	index@(_Z29print_flattened_matrix_devicePiii)
        /*0014*/ 	.word	0x00000008


	//----- nvinfo : EIATTR_REGCOUNT
	.align		4
.L_6:
        /*0018*/ 	.byte	0x04, 0x2f
        /*001a*/ 	.short	(.L_8 - .L_7)
	.align		4
.L_7:
        /*001c*/ 	.word	index@(_Z17full_check_kernelPiiiiiiS_S_S_S_S_S_S_S_S_iPVb)
        /*0020*/ 	.word	0x00000020


	//----- nvinfo : EIATTR_FRAME_SIZE
	.align		4
.L_8:
        /*0024*/ 	.byte	0x04, 0x11
        /*0026*/ 	.short	(.L_10 - .L_9)
	.align		4
.L_9:
        /*0028*/ 	.word	index@(_Z17full_check_kernelPiiiiiiS_S_S_S_S_S_S_S_S_iPVb)
        /*002c*/ 	.word	0x00000000


	//----- nvinfo : EIATTR_MIN_STACK_SIZE
	.align		4
.L_10:
        /*0030*/ 	.byte	0x04, 0x12
        /*0032*/ 	.short	(.L_12 - .L_11)
	.align		4
.L_11:
        /*0034*/ 	.word	index@(_Z17full_check_kernelPiiiiiiS_S_S_S_S_S_S_S_S_iPVb)
        /*0038*/ 	.word	0x00000000


	//----- nvinfo : EIATTR_MIN_STACK_SIZE
	.align		4
.L_12:
        /*003c*/ 	.byte	0x04, 0x12
        /*003e*/ 	.short	(.L_14 - .L_13)
	.align		4
.L_13:
        /*0040*/ 	.word	index@(_Z29print_flattened_matrix_devicePiii)
        /*0044*/ 	.word	0x00000008
.L_14:


//--------------------- .nv.compat                --------------------------
	.section	.nv.compat,"",@"SHT_CUDA_COMPAT_INFO"
	.align	4
        /*0000*/ 	.byte	0x02, 0x09, 0x00, 0x00, 0x02, 0x02, 0x01, 0x00, 0x02, 0x05, 0x05, 0x00, 0x03, 0x07, 0x01, 0x01
        /*0010*/ 	.byte	0x02, 0x03, 0x00, 0x00, 0x02, 0x06, 0x01, 0x00, 0x04, 0x0b, 0x08, 0x00, 0x09, 0x00, 0x00, 0x00
        /*0020*/ 	.byte	0x00, 0x00, 0x00, 0x00


//--------------------- .nv.info._Z17full_check_kernelPiiiiiiS_S_S_S_S_S_S_S_S_iPVb --------------------------
	.section	.nv.info._Z17full_check_kernelPiiiiiiS_S_S_S_S_S_S_S_S_iPVb,"",@"SHT_CUDA_INFO"
	.sectionflags	@""
	.align	4


	//----- nvinfo : EIATTR_CUDA_API_VERSION
	.align		4
        /*0000*/ 	.byte	0x04, 0x37
        /*0002*/ 	.short	(.L_16 - .L_15)
.L_15:
        /*0004*/ 	.word	0x00000082


	//----- nvinfo : EIATTR_KPARAM_INFO
	.align		4
.L_16:
        /*0008*/ 	.byte	0x04, 0x17
        /*000a*/ 	.short	(.L_18 - .L_17)
.L_17:
        /*000c*/ 	.word	0x00000000
        /*0010*/ 	.short	0x0010
        /*0012*/ 	.short	0x0070
        /*0014*/ 	.byte	0x00, 0xf5, 0x21, 0x00


	//----- nvinfo : EIATTR_KPARAM_INFO
	.align		4
.L_18:
        /*0018*/ 	.byte	0x04, 0x17
        /*001a*/ 	.short	(.L_20 - .L_19)
.L_19:
        /*001c*/ 	.word	0x00000000
        /*0020*/ 	.short	0x000f
        /*0022*/ 	.short	0x0068
        /*0024*/ 	.byte	0x00, 0xf0, 0x11, 0x00


	//----- nvinfo : EIATTR_KPARAM_INFO
	.align		4
.L_20:
        /*0028*/ 	.byte	0x04, 0x17
        /*002a*/ 	.short	(.L_22 - .L_21)
.L_21:
        /*002c*/ 	.word	0x00000000
        /*0030*/ 	.short	0x000e
        /*0032*/ 	.short	0x0060
        /*0034*/ 	.byte	0x00, 0xf5, 0x21, 0x00


	//----- nvinfo : EIATTR_KPARAM_INFO
	.align		4
.L_22:
        /*0038*/ 	.byte	0x04, 0x17
        /*003a*/ 	.short	(.L_24 - .L_23)
.L_23:
        /*003c*/ 	.word	0x00000000
        /*0040*/ 	.short	0x000d
        /*0042*/ 	.short	0x0058
        /*0044*/ 	.byte	0x00, 0xf5, 0x21, 0x00


	//----- nvinfo : EIATTR_KPARAM_INFO
	.align		4
.L_24:
        /*0048*/ 	.byte	0x04, 0x17
        /*004a*/ 	.short	(.L_26 - .L_25)
.L_25:
        /*004c*/ 	.word	0x00000000
        /*0050*/ 	.short	0x000c
        /*0052*/ 	.short	0x0050
        /*0054*/ 	.byte	0x00, 0xf5, 0x21, 0x00


	//----- nvinfo : EIATTR_KPARAM_INFO
	.align		4
.L_26:
        /*0058*/ 	.byte	0x04, 0x17
        /*005a*/ 	.short	(.L_28 - .L_27)
.L_27:
        /*005c*/ 	.word	0x00000000
        /*0060*/ 	.short	0x000b
        /*0062*/ 	.short	0x0048
        /*0064*/ 	.byte	0x00, 0xf5, 0x21, 0x00


	//----- nvinfo : EIATTR_KPARAM_INFO
	.align		4
.L_28:
        /*0068*/ 	.byte	0x04, 0x17
        /*006a*/ 	.short	(.L_30 - .L_29)
.L_29:
        /*006c*/ 	.word	0x00000000
        /*0070*/ 	.short	0x000a
        /*0072*/ 	.short	0x0040
        /*0074*/ 	.byte	0x00, 0xf5, 0x21, 0x00


	//----- nvinfo : EIATTR_KPARAM_INFO
	.align		4
.L_30:
        /*0078*/ 	.byte	0x04, 0x17
        /*007a*/ 	.short	(.L_32 - .L_31)
.L_31:
        /*007c*/ 	.word	0x00000000
        /*0080*/ 	.short	0x0009
        /*0082*/ 	.short	0x0038
        /*0084*/ 	.byte	0x00, 0xf5, 0x21, 0x00


	//----- nvinfo : EIATTR_KPARAM_INFO
	.align		4
.L_32:
        /*0088*/ 	.byte	0x04, 0x17
        /*008a*/ 	.short	(.L_34 - .L_33)
.L_33:
        /*008c*/ 	.word	0x00000000
        /*0090*/ 	.short	0x0008
        /*0092*/ 	.short	0x0030
        /*0094*/ 	.byte	0x00, 0xf5, 0x21, 0x00


	//----- nvinfo : EIATTR_KPARAM_INFO
	.align		4
.L_34:
        /*0098*/ 	.byte	0x04, 0x17
        /*009a*/ 	.short	(.L_36 - .L_35)
.L_35:
        /*009c*/ 	.word	0x00000000
        /*00a0*/ 	.short	0x0007
        /*00a2*/ 	.short	0x0028
        /*00a4*/ 	.byte	0x00, 0xf5, 0x21, 0x00


	//----- nvinfo : EIATTR_KPARAM_INFO
	.align		4
.L_36:
        /*00a8*/ 	.byte	0x04, 0x17
        /*00aa*/ 	.short	(.L_38 - .L_37)
.L_37:
        /*00ac*/ 	.word	0x00000000
        /*00b0*/ 	.short	0x0006
        /*00b2*/ 	.short	0x0020
        /*00b4*/ 	.byte	0x00, 0xf5, 0x21, 0x00


	//----- nvinfo : EIATTR_KPARAM_INFO
	.align		4
.L_38:
        /*00b8*/ 	.byte	0x04, 0x17
        /*00ba*/ 	.short	(.L_40 - .L_39)
.L_39:
        /*00bc*/ 	.word	0x00000000
        /*00c0*/ 	.short	0x0005
        /*00c2*/ 	.short	0x0018
        /*00c4*/ 	.byte	0x00, 0xf0, 0x11, 0x00


	//----- nvinfo : EIATTR_KPARAM_INFO
	.align		4
.L_40:
        /*00c8*/ 	.byte	0x04, 0x17
        /*00ca*/ 	.short	(.L_42 - .L_41)
.L_41:
        /*00cc*/ 	.word	0x00000000
        /*00d0*/ 	.short	0x0004
        /*00d2*/ 	.short	0x0014
        /*00d4*/ 	.byte	0x00, 0xf0, 0x11, 0x00


	//----- nvinfo : EIATTR_KPARAM_INFO
	.align		4
.L_42:
        /*00d8*/ 	.byte	0x04, 0x17
        /*00da*/ 	.short	(.L_44 - .L_43)
.L_43:
        /*00dc*/ 	.word	0x00000000
        /*00e0*/ 	.short	0x0003
        /*00e2*/ 	.short	0x0010
        /*00e4*/ 	.byte	0x00, 0xf0, 0x11, 0x00


	//----- nvinfo : EIATTR_KPARAM_INFO
	.align		4
.L_44:
        /*00e8*/ 	.byte	0x04, 0x17
        /*00ea*/ 	.short	(.L_46 - .L_45)
.L_45:
        /*00ec*/ 	.word	0x00000000
        /*00f0*/ 	.short	0x0002
        /*00f2*/ 	.short	0x000c
        /*00f4*/ 	.byte	0x00, 0xf0, 0x11, 0x00


	//----- nvinfo : EIATTR_KPARAM_INFO
	.align		4
.L_46:
        /*00f8*/ 	.byte	0x04, 0x17
        /*00fa*/ 	.short	(.L_48 - .L_47)
.L_47:
        /*00fc*/ 	.word	0x00000000
        /*0100*/ 	.short	0x0001
        /*0102*/ 	.short	0x0008
        /*0104*/ 	.byte	0x00, 0xf0, 0x11, 0x00


	//----- nvinfo : EIATTR_KPARAM_INFO
	.align		4
.L_48:
        /*0108*/ 	.byte	0x04, 0x17
        /*010a*/ 	.short	(.L_50 - .L_49)
.L_49:
        /*010c*/ 	.word	0x00000000
        /*0110*/ 	.short	0x0000
        /*0112*/ 	.short	0x0000
        /*0114*/ 	.byte	0x00, 0xf5, 0x21, 0x00


	//----- nvinfo : EIATTR_SPARSE_MMA_MASK
	.align		4
.L_50:
        /*0118*/ 	.byte	0x03, 0x50
        /*011a*/ 	.short	0x0000


	//----- nvinfo : EIATTR_MAXREG_COUNT
	.align		4
        /*011c*/ 	.byte	0x03, 0x1b
        /*011e*/ 	.short	0x00ff


	//----- nvinfo : EIATTR_NUM_BARRIERS
	.align		4
        /*0120*/ 	.byte	0x02, 0x4c
        /*0122*/ 	.byte	0x01
	.zero		1


	//----- nvinfo : EIATTR_MERCURY_ISA_VERSION
	.align		4
        /*0124*/ 	.byte	0x03, 0x5f
        /*0126*/ 	.short	0x0101


	//----- nvinfo : EIATTR_VRC_CTA_INIT_COUNT
	.align		4
        /*0128*/ 	.byte	0x02, 0x4a
	.zero		1
	.zero		1


	//----- nvinfo : EIATTR_EXIT_INSTR_OFFSETS
	.align		4
        /*012c*/ 	.byte	0x04, 0x1c
        /*012e*/ 	.short	(.L_52 - .L_51)


	//   ....[0]....
.L_51:
        /*0130*/ 	.word	0x00000120


	//   ....[1]....
        /*0134*/ 	.word	0x00003cb0


	//   ....[2]....
        /*0138*/ 	.word	0x00003cf0


	//   ....[3]....
        /*013c*/ 	.word	0x00003d40


	//----- nvinfo : EIATTR_CRS_STACK_SIZE
	.align		4
.L_52:
        /*0140*/ 	.byte	0x04, 0x1e
        /*0142*/ 	.short	(.L_54 - .L_53)
.L_53:
        /*0144*/ 	.word	0x00000000


	//----- nvinfo : EIATTR_CBANK_PARAM_SIZE
	.align		4
.L_54:
        /*0148*/ 	.byte	0x03, 0x19
        /*014a*/ 	.short	0x0078


	//----- nvinfo : EIATTR_PARAM_CBANK
	.align		4
        /*014c*/ 	.byte	0x04, 0x0a
        /*014e*/ 	.short	(.L_56 - .L_55)
	.align		4
.L_55:
        /*0150*/ 	.word	index@(.nv.constant0._Z17full_check_kernelPiiiiiiS_S_S_S_S_S_S_S_S_iPVb)
        /*0154*/ 	.short	0x0380
        /*0156*/ 	.short	0x0078


	//----- nvinfo : EIATTR_SW_WAR
	.align		4
.L_56:
        /*0158*/ 	.byte	0x04, 0x36
        /*015a*/ 	.short	(.L_58 - .L_57)
.L_57:
        /*015c*/ 	.word	0x00000008
.L_58:


//--------------------- .nv.info._Z29print_flattened_matrix_devicePiii --------------------------
	.section	.nv.info._Z29print_flattened_matrix_devicePiii,"",@"SHT_CUDA_INFO"
	.sectionflags	@""
	.align	4


	//----- nvinfo : EIATTR_CUDA_API_VERSION
	.align		4
        /*0000*/ 	.byte	0x04, 0x37
        /*0002*/ 	.short	(.L_60 - .L_59)
.L_59:
        /*0004*/ 	.word	0x00000082


	//----- nvinfo : EIATTR_KPARAM_INFO
	.align		4
.L_60:
        /*0008*/ 	.byte	0x04, 0x17
        /*000a*/ 	.short	(.L_62 - .L_61)
.L_61:
        /*000c*/ 	.word	0x00000000
        /*0010*/ 	.short	0x0002
        /*0012*/ 	.short	0x000c
        /*0014*/ 	.byte	0x00, 0xf0, 0x11, 0x00


	//----- nvinfo : EIATTR_KPARAM_INFO
	.align		4
.L_62:
        /*0018*/ 	.byte	0x04, 0x17
        /*001a*/ 	.short	(.L_64 - .L_63)
.L_63:
        /*001c*/ 	.word	0x00000000
        /*0020*/ 	.short	0x0001
        /*0022*/ 	.short	0x0008
        /*0024*/ 	.byte	0x00, 0xf0, 0x11, 0x00


	//----- nvinfo : EIATTR_KPARAM_INFO
	.align		4
.L_64:
        /*0028*/ 	.byte	0x04, 0x17
        /*002a*/ 	.short	(.L_66 - .L_65)
.L_65:
        /*002c*/ 	.word	0x00000000
        /*0030*/ 	.short	0x0000
        /*0032*/ 	.short	0x0000
        /*0034*/ 	.byte	0x00, 0xf5, 0x21, 0x00


	//----- nvinfo : EIATTR_SPARSE_MMA_MASK
	.align		4
.L_66:
        /*0038*/ 	.byte	0x03, 0x50
        /*003a*/ 	.short	0x0000


	//----- nvinfo : EIATTR_MAXREG_COUNT
	.align		4
        /*003c*/ 	.byte	0x03, 0x1b
        /*003e*/ 	.short	0x00ff


	//----- nvinfo : EIATTR_EXTERNS
	.align		4
        /*0040*/ 	.byte	0x04, 0x0f
        /*0042*/ 	.short	(.L_68 - .L_67)


	//   ....[0]....
	.align		4
.L_67:
        /*0044*/ 	.word	index@(vprintf)


	//----- nvinfo : EIATTR_MERCURY_ISA_VERSION
	.align		4
.L_68:
        /*0048*/ 	.byte	0x03, 0x5f
        /*004a*/ 	.short	0x0101


	//----- nvinfo : EIATTR_VRC_CTA_INIT_COUNT
	.align		4
        /*004c*/ 	.byte	0x02, 0x4a
	.zero		1
	.zero		1


	//----- nvinfo : EIATTR_SYSCALL_OFFSETS
	.align		4
        /*0050*/ 	.byte	0x04, 0x46
        /*0052*/ 	.short	(.L_70 - .L_69)


	//   ....[0]....
.L_69:
        /*0054*/ 	.word	0x00000100


	//   ....[1]....
        /*0058*/ 	.word	0x00000380


	//   ....[2]....
        /*005c*/ 	.word	0x00000450


	//   ....[3]....
        /*0060*/ 	.word	0x00000510


	//   ....[4]....
        /*0064*/ 	.word	0x000005d0


	//   ....[5]....
        /*0068*/ 	.word	0x00000690


	//   ....[6]....
        /*006c*/ 	.word	0x00000750


	//   ....[7]....
        /*0070*/ 	.word	0x00000810


	//   ....[8]....
        /*0074*/ 	.word	0x000008d0


	//   ....[9]....
        /*0078*/ 	.word	0x00000990


	//   ....[10]....
        /*007c*/ 	.word	0x00000a50


	//   ....[11]....
        /*0080*/ 	.word	0x00000b10


	//   ....[12]....
        /*0084*/ 	.word	0x00000bd0


	//   ....[13]....
        /*0088*/ 	.word	0x00000c90


	//   ....[14]....
        /*008c*/ 	.word	0x00000d50


	//   ....[15]....
        /*0090*/ 	.word	0x00000e10


	//   ....[16]....
        /*0094*/ 	.word	0x00000ed0


	//   ....[17]....
        /*0098*/ 	.word	0x000010a0


	//   ....[18]....
        /*009c*/ 	.word	0x000011b0


	//   ....[19]....
        /*00a0*/ 	.word	0x00001280


	//   ....[20]....
        /*00a4*/ 	.word	0x00001340


	//   ....[21]....
        /*00a8*/ 	.word	0x00001400


	//   ....[22]....
        /*00ac*/ 	.word	0x000014c0


	//   ....[23]....
        /*00b0*/ 	.word	0x00001580


	//   ....[24]....
        /*00b4*/ 	.word	0x00001640


	//   ....[25]....
        /*00b8*/ 	.word	0x000017a0


	//   ....[26]....
        /*00bc*/ 	.word	0x000018b0


	//   ....[27]....
        /*00c0*/ 	.word	0x00001980


	//   ....[28]....
        /*00c4*/ 	.word	0x00001a40


	//   ....[29]....
        /*00c8*/ 	.word	0x00001ba0


	//   ....[30]....
        /*00cc*/ 	.word	0x00001d00


	//   ....[31]....
        /*00d0*/ 	.word	0x00001de0


	//   ....[32]....
        /*00d4*/ 	.word	0x00001e60


	//   ....[33]....
        /*00d8*/ 	.word	0x00001fd0


	//   ....[34]....
        /*00dc*/ 	.word	0x00002040


	//   ....[35]....
        /*00e0*/ 	.word	0x000020b0


	//   ....[36]....
        /*00e4*/ 	.word	0x00002120


	//   ....[37]....
        /*00e8*/ 	.word	0x00002230


	//   ....[38]....
        /*00ec*/ 	.word	0x000022e0


	//----- nvinfo : EIATTR_EXIT_INSTR_OFFSETS
	.align		4
.L_70:
        /*00f0*/ 	.byte	0x04, 0x1c
        /*00f2*/ 	.short	(.L_72 - .L_71)


	//   ....[0]....
.L_71:
        /*00f4*/ 	.word	0x000022f0


	//----- nvinfo : EIATTR_CRS_STACK_SIZE
	.align		4
.L_72:
        /*00f8*/ 	.byte	0x04, 0x1e
        /*00fa*/ 	.short	(.L_74 - .L_73)
.L_73:
        /*00fc*/ 	.word	0x00000000


	//----- nvinfo : EIATTR_CBANK_PARAM_SIZE
	.align		4
.L_74:
        /*0100*/ 	.byte	0x03, 0x19
        /*0102*/ 	.short	0x0010


	//----- nvinfo : EIATTR_PARAM_CBANK
	.align		4
        /*0104*/ 	.byte	0x04, 0x0a
        /*0106*/ 	.short	(.L_76 - .L_75)
	.align		4
.L_75:
        /*0108*/ 	.word	index@(.nv.constant0._Z29print_flattened_matrix_devicePiii)
        /*010c*/ 	.short	0x0380
        /*010e*/ 	.short	0x0010


	//----- nvinfo : EIATTR_SW_WAR
	.align		4
.L_76:
        /*0110*/ 	.byte	0x04, 0x36
        /*0112*/ 	.short	(.L_78 - .L_77)
.L_77:
        /*0114*/ 	.word	0x00000008
.L_78:


//--------------------- .nv.callgraph             --------------------------
	.section	.nv.callgraph,"",@"SHT_CUDA_CALLGRAPH"
	.align	4
	.sectionentsize	8
	.align		4
        /*0000*/ 	.word	0x00000000
	.align		4
        /*0004*/ 	.word	0xffffffff
	.align		4
        /*0008*/ 	.word	index@(_Z29print_flattened_matrix_devicePiii)
	.align		4
        /*000c*/ 	.word	index@(vprintf)
	.align		4
        /*0010*/ 	.word	0x00000000
	.align		4
        /*0014*/ 	.word	0xfffffffe
	.align		4
        /*0018*/ 	.word	0x00000000
	.align		4
        /*001c*/ 	.word	0xfffffffd
	.align		4
        /*0020*/ 	.word	0x00000000
	.align		4
        /*0024*/ 	.word	0xfffffffc


//--------------------- .nv.constant4             --------------------------
	.section	.nv.constant4,"a",@progbits
	.align	8
	.align		8
.nv.constant4:
        /*0000*/ 	.dword	$str
	.align		8
        /*0008*/ 	.dword	$str$1
	.align		8
        /*0010*/ 	.dword	$str$2
	.align		8
        /*0018*/ 	.dword	vprintf


//--------------------- .text._Z17full_check_kernelPiiiiiiS_S_S_S_S_S_S_S_S_iPVb --------------------------
	.section	.text._Z17full_check_kernelPiiiiiiS_S_S_S_S_S_S_S_S_iPVb,"ax",@progbits
	.align	128
        .global         _Z17full_check_kernelPiiiiiiS_S_S_S_S_S_S_S_S_iPVb
        .type           _Z17full_check_kernelPiiiiiiS_S_S_S_S_S_S_S_S_iPVb,@function
        .size           _Z17full_check_kernelPiiiiiiS_S_S_S_S_S_S_S_S_iPVb,(.L_x_130 - _Z17full_check_kernelPiiiiiiS_S_S_S_S_S_S_S_S_iPVb)
        .other          _Z17full_check_kernelPiiiiiiS_S_S_S_S_S_S_S_S_iPVb,@"STO_CUDA_ENTRY STV_DEFAULT"
_Z17full_check_kernelPiiiiiiS_S_S_S_S_S_S_S_S_iPVb:
.text._Z17full_check_kernelPiiiiiiS_S_S_S_S_S_S_S_S_iPVb:
[----:B------:R-:W-:Y:S01]  /*0000*/  LDC R1, c[0x0][0x37c] ;  /* 0x0000df00ff017b82 */ /* 0x000fe20000000800 */
[----:B------:R-:W0:Y:S01]  /*0010*/  S2R R0, SR_TID.X ;  /* 0x0000000000007919 */ /* 0x000e220000002100 */
[----:B------:R-:W1:Y:S01]  /*0020*/  LDCU.64 UR6, c[0x0][0x358] ;  /* 0x00006b00ff0677ac */ /* 0x000e620008000a00 */
[----:B0-----:R-:W-:-:S13]  /*0030*/  ISETP.NE.AND P0, PT, R0, RZ, PT ;  /* 0x000000ff0000720c */ /* 0x001fda0003f05270 */
[----:B------:R-:W1:Y:S02]  /*0040*/  @!P0 LDC.64 R2, c[0x0][0x3f0] ;  /* 0x0000fc00ff028b82 */ /* 0x000e640000000a00 */
[----:B-1----:R-:W2:Y:S06]  /*0050*/  @!P0 LDG.E.U8.STRONG.SYS R2, desc[UR6][R2.64] ;  /* 0x0000000602028981 */ /* 0x002eac000c1f5100 */
[----:B------:R-:W0:Y:S01]  /*0060*/  S2UR UR5, SR_CgaCtaId ;  /* 0x00000000000579c3 */ /* 0x000e220000008800 */
[----:B------:R-:W-:Y:S01]  /*0070*/  UMOV UR4, 0x400 ;  /* 0x0000040000047882 */ /* 0x000fe20000000000 */
[----:B------:R-:W1:Y:S01]  /*0080*/  S2R R13, SR_CTAID.X ;  /* 0x00000000000d7919 */ /* 0x000e620000002500 */
[----:B0-----:R-:W-:Y:S01]  /*0090*/  ULEA UR4, UR5, UR4, 0x18 ;  /* 0x0000000405047291 */ /* 0x001fe2000f8ec0ff */
[----:B------:R-:W0:Y:S08]  /*00a0*/  LDCU UR5, c[0x0][0x3e8] ;  /* 0x00007d00ff0577ac */ /* 0x000e300008000800 */
[----:B--2---:R-:W-:Y:S01]  /*00b0*/  @!P0 STS.U8 [UR4], R2 ;  /* 0x00000002ff008988 */ /* 0x004fe20008000004 */
[----:B------:R-:W-:Y:S06]  /*00c0*/  BAR.SYNC.DEFER_BLOCKING 0x0 ;  /* 0x0000000000007b1d */ /* 0x000fec0000010000 */
[----:B------:R-:W2:Y:S01]  /*00d0*/  LDS.U8 R4, [UR4] ;  /* 0x00000004ff047984 */ /* 0x000ea20008000000 */
[----:B------:R-:W1:Y:S02]  /*00e0*/  LDCU UR4, c[0x0][0x360] ;  /* 0x00006c00ff0477ac */ /* 0x000e640008000800 */
[----:B-1----:R-:W-:Y:S01]  /*00f0*/  IMAD R13, R13, UR4, R0 ;  /* 0x000000040d0d7c24 */ /* 0x002fe2000f8e0200 */
[----:B--2---:R-:W-:-:S04]  /*0100*/  ISETP.NE.AND P0, PT, R4, RZ, PT ;  /* 0x000000ff0400720c */ /* 0x004fc80003f05270 */
[----:B0-----:R-:W-:-:S13]  /*0110*/  ISETP.GE.OR P0, PT, R13, UR5, !P0 ;  /* 0x000000050d007c0c */ /* 0x001fda000c706670 */
[----:B------:R-:W-:Y:S05]  /*0120*/  @P0 EXIT ;  /* 0x000000000000094d */ /* 0x000fea0003800000 */
[----:B------:R-:W0:Y:S08]  /*0130*/  LDC.64 R22, c[0x0][0x3d0] ;  /* 0x0000f400ff167b82 */ /* 0x000e300000000a00 */
[----:B------:R-:W1:Y:S08]  /*0140*/  LDC.64 R18, c[0x0][0x3a0] ;  /* 0x0000e800ff127b82 */ /* 0x000e700000000a00 */
[----:B------:R-:W2:Y:S08]  /*0150*/  LDC.64 R20, c[0x0][0x3a8] ;  /* 0x0000ea00ff147b82 */ /* 0x000eb00000000a00 */
[----:B------:R-:W3:Y:S01]  /*0160*/  LDC.64 R16, c[0x0][0x3b0] ;  /* 0x0000ec00ff107b82 */ /* 0x000ee20000000a00 */
[----:B0-----:R-:W-:-:S05]  /*0170*/  IMAD.WIDE R22, R13, 0x4, R22 ;  /* 0x000000040d167825 */ /* 0x001fca00078e0216 */
[----:B------:R-:W4:Y:S02]  /*0180*/  LDG.E R7, desc[UR6][R22.64] ;  /* 0x0000000616077981 */ /* 0x000f24000c1e1900 */
[----:B------:R-:W0:Y:S01]  /*0190*/  LDC.64 R14, c[0x0][0x3b8] ;  /* 0x0000ee00ff0e7b82 */ /* 0x000e220000000a00 */
[----:B-1----:R-:W-:-:S05]  /*01a0*/  IMAD.WIDE R18, R13, 0x4, R18 ;  /* 0x000000040d127825 */ /* 0x002fca00078e0212 */
[----:B------:R1:W5:Y:S02]  /*01b0*/  LDG.E R2, desc[UR6][R18.64] ;  /* 0x0000000612027981 */ /* 0x000364000c1e1900 */
[----:B------:R-:W1:Y:S01]  /*01c0*/  LDC.64 R10, c[0x0][0x3c0] ;  /* 0x0000f000ff0a7b82 */ /* 0x000e620000000a00 */
[----:B--2---:R-:W-:-:S05]  /*01d0*/  IMAD.WIDE R20, R13, 0x4, R20 ;  /* 0x000000040d147825 */ /* 0x004fca00078e0214 */
[----:B------:R2:W5:Y:S02]  /*01e0*/  LDG.E R3, desc[UR6][R20.64] ;  /* 0x0000000614037981 */ /* 0x000564000c1e1900 */
[----:B------:R-:W2:Y:S08]  /*01f0*/  LDC.64 R8, c[0x0][0x3d8] ;  /* 0x0000f600ff087b82 */ /* 0x000eb00000000a00 */
[----:B------:R-:W2:Y:S01]  /*0200*/  LDC.64 R4, c[0x0][0x3e0] ;  /* 0x0000f800ff047b82 */ /* 0x000ea20000000a00 */
[----:B---3--:R-:W-:-:S04]  /*0210*/  IMAD.WIDE R16, R13, 0x4, R16 ;  /* 0x000000040d107825 */ /* 0x008fc800078e0210 */
[----:B0-----:R-:W-:-:S04]  /*0220*/  IMAD.WIDE R14, R13, 0x4, R14 ;  /* 0x000000040d0e7825 */ /* 0x001fc800078e020e */
[----:B-1----:R-:W-:-:S05]  /*0230*/  IMAD.WIDE R10, R13, 0x4, R10 ;  /* 0x000000040d0a7825 */ /* 0x002fca00078e020a */
[----:B------:R0:W5:Y:S01]  /*0240*/  LDG.E R6, desc[UR6][R10.64] ;  /* 0x000000060a067981 */ /* 0x000162000c1e1900 */
[----:B--2---:R-:W-:-:S06]  /*0250*/  IMAD.WIDE R8, R13, 0x4, R8 ;  /* 0x000000040d087825 */ /* 0x004fcc00078e0208 */
[----:B------:R0:W5:Y:S01]  /*0260*/  LDG.E R8, desc[UR6][R8.64] ;  /* 0x0000000608087981 */ /* 0x000162000c1e1900 */
[----:B------:R-:W-:-:S03]  /*0270*/  IMAD.WIDE R12, R13, 0x4, R4 ;  /* 0x000000040d0c7825 */ /* 0x000fc600078e0204 */
[----:B------:R0:W5:Y:S04]  /*0280*/  LDG.E R5, desc[UR6][R16.64] ;  /* 0x0000000610057981 */ /* 0x000168000c1e1900 */
[----:B------:R0:W5:Y:S04]  /*0290*/  LDG.E R4, desc[UR6][R14.64] ;  /* 0x000000060e047981 */ /* 0x000168000c1e1900 */
[----:B------:R0:W5:Y:S01]  /*02a0*/  LDG.E R12, desc[UR6][R12.64] ;  /* 0x000000060c0c7981 */ /* 0x000162000c1e1900 */
[----:B------:R-:W-:Y:S04]  /*02b0*/  BSSY.RECONVERGENT B3, `(.L_x_0) ;  /* 0x000039d000037945 */ /* 0x000fe80003800200 */
[----:B------:R-:W-:Y:S01]  /*02c0*/  BSSY.RELIABLE B2, `(.L_x_1) ;  /* 0x0000010000027945 */ /* 0x000fe20003800100 */
[----:B----4-:R-:W-:-:S13]  /*02d0*/  ISETP.NE.AND P0, PT, R7, 0x1, PT ;  /* 0x000000010700780c */ /* 0x010fda0003f05270 */
[----:B0-----:R-:W-:Y:S05]  /*02e0*/  @P0 BRA `(.L_x_2) ;  /* 0x00000000001c0947 */ /* 0x001fea0003800000 */
[----:B------:R-:W0:Y:S02]  /*02f0*/  LDCU.64 UR4, c[0x0][0x388] ;  /* 0x00007100ff0477ac */ /* 0x000e240008000a00 */
[----:B0----5:R-:W-:-:S04]  /*0300*/  ISETP.GT.AND P0, PT, R2, UR5, PT ;  /* 0x0000000502007c0c */ /* 0x021fc8000bf04270 */
[----:B------:R-:W-:-:S04]  /*0310*/  ISETP.NE.OR P0, PT, R2, UR4, P0 ;  /* 0x0000000402007c0c */ /* 0x000fc80008705670 */
[----:B------:R-:W-:-:S13]  /*0320*/  ISETP.LE.OR P0, PT, R4, UR5, P0 ;  /* 0x0000000504007c0c */ /* 0x000fda0008703670 */
[----:B------:R-:W-:Y:S05]  /*0330*/  @P0 BREAK.RELIABLE B2 ;  /* 0x0000000000020942 */ /* 0x000fea0003800100 */
[----:B------:R-:W-:Y:S05]  /*0340*/  @P0 BRA `(.L_x_3) ;  /* 0x00000038004c0947 */ /* 0x000fea0003800000 */
[----:B------:R-:W-:Y:S05]  /*0350*/  BRA `(.L_x_4) ;  /* 0x0000000000187947 */ /* 0x000fea0003800000 */
.L_x_2:
[----:B------:R-:W0:Y:S02]  /*0360*/  LDCU.64 UR4, c[0x0][0x388] ;  /* 0x00007100ff0477ac */ /* 0x000e240008000a00 */
[----:B0----5:R-:W-:-:S04]  /*0370*/  ISETP.GT.AND P0, PT, R2, UR4, PT ;  /* 0x0000000402007c0c */ /* 0x021fc8000bf04270 */
[----:B------:R-:W-:-:S04]  /*0380*/  ISETP.NE.OR P0, PT, R3, UR5, P0 ;  /* 0x0000000503007c0c */ /* 0x000fc80008705670 */
[----:B------:R-:W-:-:S13]  /*0390*/  ISETP.LE.OR P0, PT, R5, UR4, P0 ;  /* 0x0000000405007c0c */ /* 0x000fda0008703670 */
[----:B------:R-:W-:Y:S05]  /*03a0*/  @P0 BREAK.RELIABLE B2 ;  /* 0x0000000000020942 */ /* 0x000fea0003800100 */
[----:B------:R-:W-:Y:S05]  /*03b0*/  @P0 BRA `(.L_x_3) ;  /* 0x0000003800300947 */ /* 0x000fea0003800000 */
.L_x_4:
[----:B------:R-:W-:Y:S05]  /*03c0*/  BSYNC.RELIABLE B2 ;  /* 0x0000000000027941 */ /* 0x000fea0003800100 */
.L_x_1:
[----:B------:R-:W0:Y:S02]  /*03d0*/  LDCU UR4, c[0x0][0x390] ;  /* 0x00007200ff0477ac */ /* 0x000e240008000800 */
[----:B0-----:R-:W-:-:S04]  /*03e0*/  ISETP.GE.AND P0, PT, R12, UR4, PT ;  /* 0x000000040c007c0c */ /* 0x001fc8000bf06270 */
[----:B------:R-:W-:-:S13]  /*03f0*/  ISETP.GT.OR P0, PT, R8, UR4, !P0 ;  /* 0x0000000408007c0c */ /* 0x000fda000c704670 */
[----:B------:R-:W-:Y:S05]  /*0400*/  @P0 BRA `(.L_x_5) ;  /* 0x0000003400f00947 */ /* 0x000fea0003800000 */
[----:B------:R-:W-:-:S13]  /*0410*/  ISETP.NE.AND P0, PT, R7, 0x1, PT ;  /* 0x000000010700780c */ /* 0x000fda0003f05270 */
[----:B------:R-:W-:Y:S05]  /*0420*/  @!P0 BRA `(.L_x_6) ;  /* 0x0000000000808947 */ /* 0x000fea0003800000 */
[----:B------:R-:W-:-:S13]  /*0430*/  ISETP.GE.AND P0, PT, R2, R5, PT ;  /* 0x000000050200720c */ /* 0x000fda0003f06270 */
[----:B------:R-:W-:Y:S05]  /*0440*/  @P0 BRA `(.L_x_7) ;  /* 0x0000000000e80947 */ /* 0x000fea0003800000 */
[----:B------:R-:W-:Y:S01]  /*0450*/  BSSY.RELIABLE B4, `(.L_x_8) ;  /* 0x000001c000047945 */ /* 0x000fe20003800100 */
[----:B------:R-:W-:-:S07]  /*0460*/  IMAD.MOV.U32 R12, RZ, RZ, R2 ;  /* 0x000000ffff0c7224 */ /* 0x000fce00078e0002 */
.L_x_12:
[----:B------:R-:W0:Y:S01]  /*0470*/  LDC.64 R8, c[0x0][0x380] ;  /* 0x0000e000ff087b82 */ /* 0x000e220000000a00 */
[----:B------:R-:W1:Y:S02]  /*0480*/  LDCU UR4, c[0x0][0x398] ;  /* 0x00007300ff0477ac */ /* 0x000e640008000800 */
[----:B-1----:R-:W-:-:S04]  /*0490*/  IMAD R11, R12, UR4, R3 ;  /* 0x000000040c0b7c24 */ /* 0x002fc8000f8e0203 */
[----:B0-----:R-:W-:-:S05]  /*04a0*/  IMAD.WIDE R8, R11, 0x4, R8 ;  /* 0x000000040b087825 */ /* 0x001fca00078e0208 */
[----:B------:R-:W2:Y:S01]  /*04b0*/  LDG.E R13, desc[UR6][R8.64] ;  /* 0x00000006080d7981 */ /* 0x000ea2000c1e1900 */
[----:B------:R-:W-:Y:S01]  /*04c0*/  VIADD R12, R12, 0x1 ;  /* 0x000000010c0c7836 */ /* 0x000fe20000000000 */
[----:B------:R-:W-:Y:S04]  /*04d0*/  BSSY.RELIABLE B5, `(.L_x_9) ;  /* 0x0000011000057945 */ /* 0x000fe80003800100 */
[----:B------:R-:W-:-:S04]  /*04e0*/  ISETP.GE.AND P0, PT, R12, R5, PT ;  /* 0x000000050c00720c */ /* 0x000fc80003f06270 */
[----:B--2---:R-:W-:-:S13]  /*04f0*/  ISETP.EQ.OR P0, PT, R13, -0x2, P0 ;  /* 0xfffffffe0d00780c */ /* 0x004fda0000702670 */
[----:B------:R-:W-:Y:S05]  /*0500*/  @P0 BRA `(.L_x_10) ;  /* 0x0000000000340947 */ /* 0x000fea0003800000 */
[----:B------:R-:W0:Y:S01]  /*0510*/  LDC.64 R10, c[0x0][0x380] ;  /* 0x0000e000ff0a7b82 */ /* 0x000e220000000a00 */
[----:B------:R-:W-:-:S07]  /*0520*/  IMAD.MOV.U32 R14, RZ, RZ, R12 ;  /* 0x000000ffff0e7224 */ /* 0x000fce00078e000c */
.L_x_11:
[----:B------:R-:W1:Y:S02]  /*0530*/  LDCU UR4, c[0x0][0x398] ;  /* 0x00007300ff0477ac */ /* 0x000e640008000800 */
[----:B-1----:R-:W-:-:S04]  /*0540*/  IMAD R9, R14, UR4, R3 ;  /* 0x000000040e097c24 */ /* 0x002fc8000f8e0203 */
[----:B0-----:R-:W-:-:S06]  /*0550*/  IMAD.WIDE R8, R9, 0x4, R10 ;  /* 0x0000000409087825 */ /* 0x001fcc00078e020a */
[----:B------:R-:W2:Y:S02]  /*0560*/  LDG.E R8, desc[UR6][R8.64] ;  /* 0x0000000608087981 */ /* 0x000ea4000c1e1900 */
[----:B--2---:R-:W-:-:S13]  /*0570*/  ISETP.NE.AND P0, PT, R13, R8, PT ;  /* 0x000000080d00720c */ /* 0x004fda0003f05270 */
[----:B------:R-:W-:Y:S05]  /*0580*/  @!P0 BREAK.RELIABLE B5 ;  /* 0x0000000000058942 */ /* 0x000fea0003800100 */
[----:B------:R-:W-:Y:S05]  /*0590*/  @!P0 BREAK.RELIABLE B4 ;  /* 0x0000000000048942 */ /* 0x000fea0003800100 */
[----:B------:R-:W-:Y:S05]  /*05a0*/  @!P0 BRA `(.L_x_5) ;  /* 0x0000003400888947 */ /* 0x000fea0003800000 */
[----:B------:R-:W-:-:S05]  /*05b0*/  VIADD R14, R14, 0x1 ;  /* 0x000000010e0e7836 */ /* 0x000fca0000000000 */
[----:B------:R-:W-:-:S13]  /*05c0*/  ISETP.GE.AND P0, PT, R14, R5, PT ;  /* 0x000000050e00720c */ /* 0x000fda0003f06270 */
[----:B------:R-:W-:Y:S05]  /*05d0*/  @!P0 BRA `(.L_x_11) ;  /* 0xfffffffc00d48947 */ /* 0x000fea000383ffff */
.L_x_10:
[----:B------:R-:W-:Y:S05]  /*05e0*/  BSYNC.RELIABLE B5 ;  /* 0x0000000000057941 */ /* 0x000fea0003800100 */
.L_x_9:
[----:B------:R-:W-:-:S13]  /*05f0*/  ISETP.NE.AND P0, PT, R12, R5, PT ;  /* 0x000000050c00720c */ /* 0x000fda0003f05270 */
[----:B------:R-:W-:Y:S05]  /*0600*/  @P0 BRA `(.L_x_12) ;  /* 0xfffffffc00980947 */ /* 0x000fea000383ffff */
[----:B------:R-:W-:Y:S05]  /*0610*/  BSYNC.RELIABLE B4 ;  /* 0x0000000000047941 */ /* 0x000fea0003800100 */
.L_x_8:
[----:B------:R-:W-:Y:S05]  /*0620*/  BRA `(.L_x_7) ;  /* 0x0000000000707947 */ /* 0x000fea0003800000 */
.L_x_6:
[----:B------:R-:W-:-:S13]  /*0630*/  ISETP.GE.AND P0, PT, R3, R4, PT ;  /* 0x000000040300720c */ /* 0x000fda0003f06270 */
[----:B------:R-:W-:Y:S05]  /*0640*/  @P0 BRA `(.L_x_7) ;  /* 0x0000000000680947 */ /* 0x000fea0003800000 */
[----:B------:R-:W-:-:S07]  /*0650*/  IMAD.MOV.U32 R13, RZ, RZ, R3 ;  /* 0x000000ffff0d7224 */ /* 0x000fce00078e0003 */
.L_x_16:
        /* <DEDUP_REMOVED lines=12> */
.L_x_15:
[----:B------:R-:W1:Y:S02]  /*0720*/  LDCU UR4, c[0x0][0x398] ;  /* 0x00007300ff0477ac */ /* 0x000e640008000800 */
[----:B-1----:R-:W-:-:S04]  /*0730*/  IMAD R9, R2, UR4, R15 ;  /* 0x0000000402097c24 */ /* 0x002fc8000f8e020f */
[----:B0-----:R-:W-:-:S06]  /*0740*/  IMAD.WIDE R8, R9, 0x4, R10 ;  /* 0x0000000409087825 */ /* 0x001fcc00078e020a */
[----:B------:R-:W2:Y:S02]  /*0750*/  LDG.E R8, desc[UR6][R8.64] ;  /* 0x0000000608087981 */ /* 0x000ea4000c1e1900 */
[----:B--2---:R-:W-:-:S13]  /*0760*/  ISETP.NE.AND P0, PT, R17, R8, PT ;  /* 0x000000081100720c */ /* 0x004fda0003f05270 */
[----:B------:R-:W-:Y:S05]  /*0770*/  @!P0 BREAK.RELIABLE B4 ;  /* 0x0000000000048942 */ /* 0x000fea0003800100 */
[----:B------:R-:W-:Y:S05]  /*0780*/  @!P0 BRA `(.L_x_5) ;  /* 0x0000003400108947 */ /* 0x000fea0003800000 */
[----:B------:R-:W-:-:S05]  /*0790*/  VIADD R15, R15, 0x1 ;  /* 0x000000010f0f7836 */ /* 0x000fca0000000000 */
[----:B------:R-:W-:-:S13]  /*07a0*/  ISETP.GE.AND P0, PT, R15, R4, PT ;  /* 0x000000040f00720c */ /* 0x000fda0003f06270 */
[----:B------:R-:W-:Y:S05]  /*07b0*/  @!P0 BRA `(.L_x_15) ;  /* 0xfffffffc00d88947 */ /* 0x000fea000383ffff */
.L_x_14:
[----:B------:R-:W-:Y:S05]  /*07c0*/  BSYNC.RELIABLE B4 ;  /* 0x0000000000047941 */ /* 0x000fea0003800100 */
.L_x_13:
[----:B------:R-:W-:-:S13]  /*07d0*/  ISETP.NE.AND P0, PT, R13, R4, PT ;  /* 0x000000040d00720c */ /* 0x000fda0003f05270 */
[----:B------:R-:W-:Y:S05]  /*07e0*/  @P0 BRA `(.L_x_16) ;  /* 0xfffffffc009c0947 */ /* 0x000fea000383ffff */
.L_x_7:
[----:B------:R-:W-:-:S13]  /*07f0*/  ISETP.NE.AND P0, PT, R7, 0x1, PT ;  /* 0x000000010700780c */ /* 0x000fda0003f05270 */
[----:B------:R-:W-:Y:S05]  /*0800*/  @!P0 BRA `(.L_x_17) ;  /* 0x0000000000788947 */ /* 0x000fea0003800000 */
[----:B------:R-:W-:-:S13]  /*0810*/  ISETP.GE.AND P0, PT, R2, R5, PT ;  /* 0x000000050200720c */ /* 0x000fda0003f06270 */
[----:B------:R-:W-:Y:S05]  /*0820*/  @P0 BRA `(.L_x_18) ;  /* 0x0000001800740947 */ /* 0x000fea0003800000 */
[----:B------:R-:W0:Y:S01]  /*0830*/  LDCU UR4, c[0x0][0x398] ;  /* 0x00007300ff0477ac */ /* 0x000e220008000800 */
[----:B------:R-:W-:Y:S01]  /*0840*/  IMAD.MOV.U32 R9, RZ, RZ, R2 ;  /* 0x000000ffff097224 */ /* 0x000fe200078e0002 */
[----:B------:R-:W1:Y:S01]  /*0850*/  LDCU.64 UR8, c[0x0][0x380] ;  /* 0x00007000ff0877ac */ /* 0x000e620008000a00 */
[----:B0-----:R-:W-:Y:S02]  /*0860*/  IMAD.U32 R8, RZ, RZ, UR4 ;  /* 0x00000004ff087e24 */ /* 0x001fe4000f8e00ff */
[----:B-1----:R-:W-:Y:S02]  /*0870*/  IMAD.U32 R10, RZ, RZ, UR8 ;  /* 0x00000008ff0a7e24 */ /* 0x002fe4000f8e00ff */
[----:B------:R-:W-:Y:S02]  /*0880*/  IMAD.U32 R11, RZ, RZ, UR9 ;  /* 0x00000009ff0b7e24 */ /* 0x000fe4000f8e00ff */
[----:B------:R-:W-:-:S04]  /*0890*/  IMAD R13, R9, R8, R3 ;  /* 0x00000008090d7224 */ /* 0x000fc800078e0203 */
[----:B------:R-:W-:-:S06]  /*08a0*/  IMAD.WIDE R12, R13, 0x4, R10 ;  /* 0x000000040d0c7825 */ /* 0x000fcc00078e020a */
[----:B------:R-:W2:Y:S02]  /*08b0*/  LDG.E R12, desc[UR6][R12.64] ;  /* 0x000000060c0c7981 */ /* 0x000ea4000c1e1900 */
[----:B--2---:R-:W-:-:S13]  /*08c0*/  ISETP.NE.AND P0, PT, R12, -0x2, PT ;  /* 0xfffffffe0c00780c */ /* 0x004fda0003f05270 */
[----:B------:R-:W-:Y:S05]  /*08d0*/  @!P0 BRA `(.L_x_19) ;  /* 0x0000000000ac8947 */ /* 0x000fea0003800000 */
[----:B------:R-:W-:Y:S01]  /*08e0*/  BSSY.RELIABLE B0, `(.L_x_20) ;  /* 0x000000f000007945 */ /* 0x000fe20003800100 */
.L_x_21:
[----:B------:R-:W-:-:S05]  /*08f0*/  VIADD R9, R9, 0x1 ;  /* 0x0000000109097836 */ /* 0x000fca0000000000 */
[----:B------:R-:W-:-:S13]  /*0900*/  ISETP.NE.AND P0, PT, R9, R5, PT ;  /* 0x000000050900720c */ /* 0x000fda0003f05270 */
[----:B------:R-:W-:Y:S05]  /*0910*/  @!P0 BREAK.RELIABLE B0 ;  /* 0x0000000000008942 */ /* 0x000fea0003800100 */
[----:B------:R-:W-:Y:S05]  /*0920*/  @!P0 BRA `(.L_x_18) ;  /* 0x0000001800348947 */ /* 0x000fea0003800000 */
[----:B------:R-:W0:Y:S01]  /*0930*/  LDCU UR4, c[0x0][0x398] ;  /* 0x00007300ff0477ac */ /* 0x000e220008000800 */
        /* <DEDUP_REMOVED lines=8> */
[----:B------:R-:W-:Y:S05]  /*09c0*/  @P0 BRA `(.L_x_21) ;  /* 0xfffffffc00c80947 */ /* 0x000fea000383ffff */
[----:B------:R-:W-:Y:S05]  /*09d0*/  BSYNC.RELIABLE B0 ;  /* 0x0000000000007941 */ /* 0x000fea0003800100 */
.L_x_20:
[----:B------:R-:W-:Y:S05]  /*09e0*/  BRA `(.L_x_19) ;  /* 0x0000000000687947 */ /* 0x000fea0003800000 */
.L_x_17:
[----:B------:R-:W-:-:S13]  /*09f0*/  ISETP.GE.AND P0, PT, R3, R4, PT ;  /* 0x000000040300720c */ /* 0x000fda0003f06270 */
[----:B------:R-:W-:Y:S05]  /*0a00*/  @P0 BRA `(.L_x_18) ;  /* 0x0000001400fc0947 */ /* 0x000fea0003800000 */
        /* <DEDUP_REMOVED lines=10> */
[----:B------:R-:W-:-:S07]  /*0ab0*/  IMAD.MOV.U32 R9, RZ, RZ, R3 ;  /* 0x000000ffff097224 */ /* 0x000fce00078e0003 */
.L_x_22:
[----:B------:R-:W-:-:S05]  /*0ac0*/  VIADD R9, R9, 0x1 ;  /* 0x0000000109097836 */ /* 0x000fca0000000000 */
[----:B------:R-:W-:-:S13]  /*0ad0*/  ISETP.NE.AND P0, PT, R9, R4, PT ;  /* 0x000000040900720c */ /* 0x000fda0003f05270 */
        /* <DEDUP_REMOVED lines=11> */
.L_x_19:
[----:B------:R-:W-:Y:S01]  /*0b90*/  ISETP.NE.AND P0, PT, R7, 0x1, PT ;  /* 0x000000010700780c */ /* 0x000fe20003f05270 */
[----:B------:R-:W-:-:S12]  /*0ba0*/  BSSY.RELIABLE B1, `(.L_x_23) ;  /* 0x000000f000017945 */ /* 0x000fd80003800100 */
[----:B------:R-:W-:Y:S05]  /*0bb0*/  @P0 BRA `(.L_x_24) ;  /* 0x00000000001c0947 */ /* 0x000fea0003800000 */
[----:B------:R-:W0:Y:S01]  /*0bc0*/  LDCU.64 UR4, c[0x0][0x388] ;  /* 0x00007100ff0477ac */ /* 0x000e220008000a00 */
[----:B------:R-:W-:-:S05]  /*0bd0*/  VIADD R9, R4, 0xffffffff ;  /* 0xffffffff04097836 */ /* 0x000fca0000000000 */
[----:B0-----:R-:W-:Y:S02]  /*0be0*/  ISETP.NE.AND P0, PT, R9, UR5, PT ;  /* 0x0000000509007c0c */ /* 0x001fe4000bf05270 */
[----:B------:R-:W-:-:S13]  /*0bf0*/  ISETP.EQ.AND P1, PT, R2, UR4, PT ;  /* 0x0000000402007c0c */ /* 0x000fda000bf22270 */
[----:B------:R-:W-:Y:S05]  /*0c00*/  @!P0 BREAK.RELIABLE P1, B1 ;  /* 0x0000000000018942 */ /* 0x000fea0000800100 */
[----:B------:R-:W-:Y:S05]  /*0c10*/  @!P0 BRA P1, `(.L_x_18) ;  /* 0x0000001400788947 */ /* 0x000fea0000800000 */
[----:B------:R-:W-:Y:S05]  /*0c20*/  BRA `(.L_x_25) ;  /* 0x0000000000187947 */ /* 0x000fea0003800000 */
.L_x_24:
[----:B------:R-:W0:Y:S01]  /*0c30*/  LDCU.64 UR4, c[0x0][0x388] ;  /* 0x00007100ff0477ac */ /* 0x000e220008000a00 */
[----:B------:R-:W-:-:S05]  /*0c40*/  VIADD R9, R5, 0xffffffff ;  /* 0xffffffff05097836 */ /* 0x000fca0000000000 */
[----:B0-----:R-:W-:Y:S02]  /*0c50*/  ISETP.NE.AND P0, PT, R9, UR4, PT ;  /* 0x0000000409007c0c */ /* 0x001fe4000bf05270 */
[----:B------:R-:W-:-:S13]  /*0c60*/  ISETP.EQ.AND P1, PT, R3, UR5, PT ;  /* 0x0000000503007c0c */ /* 0x000fda000bf22270 */
[----:B------:R-:W-:Y:S05]  /*0c70*/  @!P0 BREAK.RELIABLE P1, B1 ;  /* 0x0000000000018942 */ /* 0x000fea0000800100 */
[----:B------:R-:W-:Y:S05]  /*0c80*/  @!P0 BRA P1, `(.L_x_18) ;  /* 0x00000014005c8947 */ /* 0x000fea0000800000 */
.L_x_25:
[----:B------:R-:W-:Y:S05]  /*0c90*/  BSYNC.RELIABLE B1 ;  /* 0x0000000000017941 */ /* 0x000fea0003800100 */
.L_x_23:
[----:B------:R-:W-:Y:S01]  /*0ca0*/  ISETP.NE.AND P0, PT, R7, 0x1, PT ;  /* 0x000000010700780c */ /* 0x000fe20003f05270 */
[----:B------:R-:W-:-:S12]  /*0cb0*/  BSSY.RECONVERGENT B5, `(.L_x_26) ;  /* 0x0000151000057945 */ /* 0x000fd80003800200 */
[----:B------:R-:W-:Y:S05]  /*0cc0*/  @!P0 BRA `(.L_x_27) ;  /* 0x0000000800d08947 */ /* 0x000fea0003800000 */
[----:B------:R-:W-:Y:S01]  /*0cd0*/  ISETP.GE.AND P0, PT, R2, R5, PT ;  /* 0x000000050200720c */ /* 0x000fe20003f06270 */
[----:B------:R-:W-:Y:S01]  /*0ce0*/  BSSY.RECONVERGENT B4, `(.L_x_28) ;  /* 0x00000b1000047945 */ /* 0x000fe20003800200 */
[----:B------:R-:W-:-:S11]  /*0cf0*/  IMAD.MOV.U32 R13, RZ, RZ, RZ ;  /* 0x000000ffff0d7224 */ /* 0x000fd600078e00ff */
[----:B------:R-:W-:Y:S05]  /*0d00*/  @P0 BRA `(.L_x_29) ;  /* 0x0000000800b80947 */ /* 0x000fea0003800000 */
[----:B------:R-:W-:Y:S01]  /*0d10*/  IMAD.IADD R4, R5, 0x1, -R2 ;  /* 0x0000000105047824 */ /* 0x000fe200078e0a02 */
[----:B------:R-:W-:Y:S01]  /*0d20*/  BSSY.RECONVERGENT B6, `(.L_x_30) ;  /* 0x0000058000067945 */ /* 0x000fe20003800200 */
[----:B------:R-:W-:Y:S02]  /*0d30*/  IMAD.IADD R5, R2, 0x1, -R5 ;  /* 0x0000000102057824 */ /* 0x000fe400078e0a05 */
[----:B------:R-:W-:Y:S01]  /*0d40*/  IMAD.MOV.U32 R13, RZ, RZ, RZ ;  /* 0x000000ffff0d7224 */ /* 0x000fe200078e00ff */
[----:B------:R-:W-:Y:S02]  /*0d50*/  LOP3.LUT R9, R4, 0xf, RZ, 0xc0, !PT ;  /* 0x0000000f04097812 */ /* 0x000fe400078ec0ff */
[----:B------:R-:W-:Y:S02]  /*0d60*/  ISETP.GT.U32.AND P1, PT, R5, -0x10, PT ;  /* 0xfffffff00500780c */ /* 0x000fe40003f24070 */
[----:B------:R-:W-:-:S11]  /*0d70*/  ISETP.NE.AND P0, PT, R9, RZ, PT ;  /* 0x000000ff0900720c */ /* 0x000fd60003f05270 */
[----:B------:R-:W-:Y:S05]  /*0d80*/  @P1 BRA `(.L_x_31) ;  /* 0x0000000400441947 */ /* 0x000fea0003800000 */
[----:B------:R-:W-:Y:S01]  /*0d90*/  LOP3.LUT R21, R4, 0xfffffff0, RZ, 0xc0, !PT ;  /* 0xfffffff004157812 */ /* 0x000fe200078ec0ff */
[----:B------:R-:W-:Y:S02]  /*0da0*/  IMAD R7, R2, R8, R3 ;  /* 0x0000000802077224 */ /* 0x000fe400078e0203 */
[----:B------:R-:W-:Y:S02]  /*0db0*/  IMAD.MOV.U32 R13, RZ, RZ, RZ ;  /* 0x000000ffff0d7224 */ /* 0x000fe400078e00ff */
[----:B------:R-:W-:-:S07]  /*0dc0*/  IMAD.MOV R21, RZ, RZ, -R21 ;  /* 0x000000ffff157224 */ /* 0x000fce00078e0a15 */
.L_x_32:
[----:B------:R-:W-:-:S04]  /*0dd0*/  IMAD.WIDE R28, R7, 0x4, R10 ;  /* 0x00000004071c7825 */ /* 0x000fc800078e020a */
[C---:B------:R-:W-:Y:S02]  /*0de0*/  IMAD.WIDE R22, R8.reuse, 0x4, R28 ;  /* 0x0000000408167825 */ /* 0x040fe400078e021c */
[----:B------:R-:W2:Y:S02]  /*0df0*/  LDG.E R28, desc[UR6][R28.64] ;  /* 0x000000061c1c7981 */ /* 0x000ea4000c1e1900 */
[C---:B------:R-:W-:Y:S02]  /*0e00*/  IMAD.WIDE R26, R8.reuse, 0x4, R22 ;  /* 0x00000004081a7825 */ /* 0x040fe400078e0216 */
[----:B------:R0:W3:Y:S02]  /*0e10*/  LDG.E R12, desc[UR6][R22.64] ;  /* 0x00000006160c7981 */ /* 0x0000e4000c1e1900 */
[C---:B------:R-:W-:Y:S02]  /*0e20*/  IMAD.WIDE R18, R8.reuse, 0x4, R26 ;  /* 0x0000000408127825 */ /* 0x040fe400078e021a */
[----:B------:R-:W4:Y:S04]  /*0e30*/  LDG.E R26, desc[UR6][R26.64] ;  /* 0x000000061a1a7981 */ /* 0x000f28000c1e1900 */
[----:B------:R1:W5:Y:S01]  /*0e40*/  LDG.E R5, desc[UR6][R18.64] ;  /* 0x0000000612057981 */ /* 0x000362000c1e1900 */
[----:B------:R-:W-:-:S04]  /*0e50*/  IMAD.WIDE R14, R8, 0x4, R18 ;  /* 0x00000004080e7825 */ /* 0x000fc800078e0212 */
[----:B------:R-:W-:-:S04]  /*0e60*/  IMAD.WIDE R24, R8, 0x4, R14 ;  /* 0x0000000408187825 */ /* 0x000fc800078e020e */
[----:B------:R-:W-:-:S04]  /*0e70*/  IMAD.WIDE R16, R8, 0x4, R24 ;  /* 0x0000000408107825 */ /* 0x000fc800078e0218 */
[----:B0-----:R-:W-:-:S05]  /*0e80*/  IMAD.WIDE R22, R8, 0x4, R16 ;  /* 0x0000000408167825 */ /* 0x001fca00078e0210 */
[----:B------:R-:W5:Y:S01]  /*0e90*/  LDG.E R29, desc[UR6][R22.64] ;  /* 0x00000006161d7981 */ /* 0x000f62000c1e1900 */
[----:B-1----:R-:W-:Y:S01]  /*0ea0*/  IMAD.WIDE R18, R8, 0x4, R22 ;  /* 0x0000000408127825 */ /* 0x002fe200078e0216 */
[----:B--2---:R-:W-:-:S04]  /*0eb0*/  ISETP.NE.AND P1, PT, R28, -0x2, PT ;  /* 0xfffffffe1c00780c */ /* 0x004fc80003f25270 */
[----:B------:R-:W-:Y:S02]  /*0ec0*/  SEL R28, R28, RZ, P1 ;  /* 0x000000ff1c1c7207 */ /* 0x000fe40000800000 */
[----:B---3--:R-:W-:-:S04]  /*0ed0*/  ISETP.NE.AND P2, PT, R12, -0x2, PT ;  /* 0xfffffffe0c00780c */ /* 0x008fc80003f45270 */
[----:B------:R-:W-:Y:S02]  /*0ee0*/  SEL R12, R12, RZ, P2 ;  /* 0x000000ff0c0c7207 */ /* 0x000fe40001000000 */
[----:B----4-:R-:W-:Y:S02]  /*0ef0*/  ISETP.NE.AND P1, PT, R26, -0x2, PT ;  /* 0xfffffffe1a00780c */ /* 0x010fe40003f25270 */
[----:B------:R-:W-:Y:S01]  /*0f00*/  IADD3 R20, PT, PT, R12, R13, R28 ;  /* 0x0000000d0c147210 */ /* 0x000fe20007ffe01c */
[----:B------:R-:W-:Y:S01]  /*0f10*/  IMAD.WIDE R12, R8, 0x4, R18 ;  /* 0x00000004080c7825 */ /* 0x000fe200078e0212 */
[C---:B-----5:R-:W-:Y:S01]  /*0f20*/  ISETP.NE.AND P2, PT, R5.reuse, -0x2, PT ;  /* 0xfffffffe0500780c */ /* 0x060fe20003f45270 */
[----:B------:R-:W2:Y:S01]  /*0f30*/  LDG.E R28, desc[UR6][R18.64] ;  /* 0x00000006121c7981 */ /* 0x000ea2000c1e1900 */
[----:B------:R-:W-:Y:S02]  /*0f40*/  SEL R27, R26, RZ, P1 ;  /* 0x000000ff1a1b7207 */ /* 0x000fe40000800000 */
[----:B------:R-:W-:Y:S01]  /*0f50*/  SEL R5, R5, RZ, P2 ;  /* 0x000000ff05057207 */ /* 0x000fe20001000000 */
[----:B------:R-:W3:Y:S03]  /*0f60*/  LDG.E R26, desc[UR6][R24.64] ;  /* 0x00000006181a7981 */ /* 0x000ee6000c1e1900 */
[----:B------:R-:W-:-:S02]  /*0f70*/  IADD3 R20, PT, PT, R5, R20, R27 ;  /* 0x0000001405147210 */ /* 0x000fc40007ffe01b */
[----:B------:R0:W4:Y:S04]  /*0f80*/  LDG.E R5, desc[UR6][R14.64] ;  /* 0x000000060e057981 */ /* 0x000128000c1e1900 */
[----:B------:R1:W5:Y:S01]  /*0f90*/  LDG.E R27, desc[UR6][R16.64] ;  /* 0x00000006101b7981 */ /* 0x000362000c1e1900 */
[----:B0-----:R-:W-:-:S03]  /*0fa0*/  IMAD.WIDE R14, R8, 0x4, R12 ;  /* 0x00000004080e7825 */ /* 0x001fc600078e020c */
[----:B------:R-:W2:Y:S01]  /*0fb0*/  LDG.E R12, desc[UR6][R12.64] ;  /* 0x000000060c0c7981 */ /* 0x000ea2000c1e1900 */
[----:B-1----:R-:W-:-:S04]  /*0fc0*/  IMAD.WIDE R16, R8, 0x4, R14 ;  /* 0x0000000408107825 */ /* 0x002fc800078e020e */
[C---:B------:R-:W-:Y:S01]  /*0fd0*/  IMAD.WIDE R18, R8.reuse, 0x4, R16 ;  /* 0x0000000408127825 */ /* 0x040fe200078e0210 */
[----:B------:R0:W2:Y:S04]  /*0fe0*/  LDG.E R13, desc[UR6][R14.64] ;  /* 0x000000060e0d7981 */ /* 0x0000a8000c1e1900 */
[----:B------:R-:W2:Y:S01]  /*0ff0*/  LDG.E R16, desc[UR6][R16.64] ;  /* 0x0000000610107981 */ /* 0x000ea2000c1e1900 */
[----:B------:R-:W-:-:S03]  /*1000*/  IMAD.WIDE R22, R8, 0x4, R18 ;  /* 0x0000000408167825 */ /* 0x000fc600078e0212 */
[----:B------:R-:W2:Y:S01]  /*1010*/  LDG.E R18, desc[UR6][R18.64] ;  /* 0x0000000612127981 */ /* 0x000ea2000c1e1900 */
[----:B------:R-:W-:-:S03]  /*1020*/  IMAD.WIDE R24, R8, 0x4, R22 ;  /* 0x0000000408187825 */ /* 0x000fc600078e0216 */
[----:B------:R-:W2:Y:S01]  /*1030*/  LDG.E R22, desc[UR6][R22.64] ;  /* 0x0000000616167981 */ /* 0x000ea2000c1e1900 */
[----:B0-----:R-:W-:-:S03]  /*1040*/  IMAD.WIDE R14, R8, 0x4, R24 ;  /* 0x00000004080e7825 */ /* 0x001fc600078e0218 */
[----:B------:R-:W2:Y:S04]  /*1050*/  LDG.E R24, desc[UR6][R24.64] ;  /* 0x0000000618187981 */ /* 0x000ea8000c1e1900 */
[----:B------:R-:W2:Y:S01]  /*1060*/  LDG.E R14, desc[UR6][R14.64] ;  /* 0x000000060e0e7981 */ /* 0x000ea2000c1e1900 */
[----:B------:R-:W-:-:S05]  /*1070*/  VIADD R21, R21, 0x10 ;  /* 0x0000001015157836 */ /* 0x000fca0000000000 */
[----:B------:R-:W-:Y:S01]  /*1080*/  ISETP.NE.AND P3, PT, R21, RZ, PT ;  /* 0x000000ff1500720c */ /* 0x000fe20003f65270 */
[----:B------:R-:W-:Y:S02]  /*1090*/  VIADD R2, R2, 0x10 ;  /* 0x0000001002027836 */ /* 0x000fe40000000000 */
[----:B------:R-:W-:Y:S01]  /*10a0*/  IMAD R7, R8, 0x10, R7 ;  /* 0x0000001008077824 */ /* 0x000fe200078e0207 */
[C---:B---3--:R-:W-:Y:S02]  /*10b0*/  ISETP.NE.AND P2, PT, R26.reuse, -0x2, PT ;  /* 0xfffffffe1a00780c */ /* 0x048fe40003f45270 */
[C---:B----4-:R-:W-:Y:S02]  /*10c0*/  ISETP.NE.AND P1, PT, R5.reuse, -0x2, PT ;  /* 0xfffffffe0500780c */ /* 0x050fe40003f25270 */
[----:B------:R-:W-:Y:S02]  /*10d0*/  SEL R26, R26, RZ, P2 ;  /* 0x000000ff1a1a7207 */ /* 0x000fe40001000000 */
[----:B------:R-:W-:-:S02]  /*10e0*/  SEL R5, R5, RZ, P1 ;  /* 0x000000ff05057207 */ /* 0x000fc40000800000 */
[----:B-----5:R-:W-:Y:S02]  /*10f0*/  ISETP.NE.AND P1, PT, R27, -0x2, PT ;  /* 0xfffffffe1b00780c */ /* 0x020fe40003f25270 */
[----:B------:R-:W-:Y:S02]  /*1100*/  ISETP.NE.AND P2, PT, R29, -0x2, PT ;  /* 0xfffffffe1d00780c */ /* 0x000fe40003f45270 */
[----:B------:R-:W-:Y:S02]  /*1110*/  IADD3 R5, PT, PT, R26, R20, R5 ;  /* 0x000000141a057210 */ /* 0x000fe40007ffe005 */
[----:B------:R-:W-:Y:S02]  /*1120*/  SEL R20, R27, RZ, P1 ;  /* 0x000000ff1b147207 */ /* 0x000fe40000800000 */
[----:B------:R-:W-:Y:S02]  /*1130*/  SEL R29, R29, RZ, P2 ;  /* 0x000000ff1d1d7207 */ /* 0x000fe40001000000 */
[----:B--2---:R-:W-:-:S02]  /*1140*/  ISETP.NE.AND P1, PT, R28, -0x2, PT ;  /* 0xfffffffe1c00780c */ /* 0x004fc40003f25270 */
[----:B------:R-:W-:Y:S02]  /*1150*/  ISETP.NE.AND P2, PT, R12, -0x2, PT ;  /* 0xfffffffe0c00780c */ /* 0x000fe40003f45270 */
[----:B------:R-:W-:Y:S02]  /*1160*/  IADD3 R5, PT, PT, R29, R5, R20 ;  /* 0x000000051d057210 */ /* 0x000fe40007ffe014 */
[----:B------:R-:W-:Y:S02]  /*1170*/  SEL R28, R28, RZ, P1 ;  /* 0x000000ff1c1c7207 */ /* 0x000fe40000800000 */
[----:B------:R-:W-:Y:S02]  /*1180*/  SEL R12, R12, RZ, P2 ;  /* 0x000000ff0c0c7207 */ /* 0x000fe40001000000 */
[----:B------:R-:W-:Y:S02]  /*1190*/  ISETP.NE.AND P1, PT, R13, -0x2, PT ;  /* 0xfffffffe0d00780c */ /* 0x000fe40003f25270 */
[----:B------:R-:W-:-:S02]  /*11a0*/  ISETP.NE.AND P2, PT, R16, -0x2, PT ;  /* 0xfffffffe1000780c */ /* 0x000fc40003f45270 */
[----:B------:R-:W-:Y:S02]  /*11b0*/  IADD3 R5, PT, PT, R12, R5, R28 ;  /* 0x000000050c057210 */ /* 0x000fe40007ffe01c */
[----:B------:R-:W-:Y:S02]  /*11c0*/  SEL R12, R13, RZ, P1 ;  /* 0x000000ff0d0c7207 */ /* 0x000fe40000800000 */
[----:B------:R-:W-:Y:S02]  /*11d0*/  SEL R16, R16, RZ, P2 ;  /* 0x000000ff10107207 */ /* 0x000fe40001000000 */
[----:B------:R-:W-:Y:S02]  /*11e0*/  ISETP.NE.AND P1, PT, R18, -0x2, PT ;  /* 0xfffffffe1200780c */ /* 0x000fe40003f25270 */
[----:B------:R-:W-:Y:S02]  /*11f0*/  ISETP.NE.AND P2, PT, R22, -0x2, PT ;  /* 0xfffffffe1600780c */ /* 0x000fe40003f45270 */
[----:B------:R-:W-:-:S02]  /*1200*/  SEL R18, R18, RZ, P1 ;  /* 0x000000ff12127207 */ /* 0x000fc40000800000 */
[----:B------:R-:W-:Y:S02]  /*1210*/  SEL R22, R22, RZ, P2 ;  /* 0x000000ff16167207 */ /* 0x000fe40001000000 */
[----:B------:R-:W-:Y:S02]  /*1220*/  IADD3 R5, PT, PT, R16, R5, R12 ;  /* 0x0000000510057210 */ /* 0x000fe40007ffe00c */
[----:B------:R-:W-:Y:S02]  /*1230*/  ISETP.NE.AND P1, PT, R24, -0x2, PT ;  /* 0xfffffffe1800780c */ /* 0x000fe40003f25270 */
[----:B------:R-:W-:Y:S02]  /*1240*/  ISETP.NE.AND P2, PT, R14, -0x2, PT ;  /* 0xfffffffe0e00780c */ /* 0x000fe40003f45270 */
[----:B------:R-:W-:Y:S02]  /*1250*/  IADD3 R5, PT, PT, R22, R5, R18 ;  /* 0x0000000516057210 */ /* 0x000fe40007ffe012 */
[----:B------:R-:W-:-:S02]  /*1260*/  SEL R24, R24, RZ, P1 ;  /* 0x000000ff18187207 */ /* 0x000fc40000800000 */
[----:B------:R-:W-:-:S04]  /*1270*/  SEL R13, R14, RZ, P2 ;  /* 0x000000ff0e0d7207 */ /* 0x000fc80001000000 */
[----:B------:R-:W-:Y:S01]  /*1280*/  IADD3 R13, PT, PT, R13, R5, R24 ;  /* 0x000000050d0d7210 */ /* 0x000fe20007ffe018 */
[----:B------:R-:W-:Y:S06]  /*1290*/  @P3 BRA `(.L_x_32) ;  /* 0xfffffff800cc3947 */ /* 0x000fec000383ffff */
.L_x_31:
[----:B------:R-:W-:Y:S05]  /*12a0*/  BSYNC.RECONVERGENT B6 ;  /* 0x0000000000067941 */ /* 0x000fea0003800200 */
.L_x_30:
[----:B------:R-:W-:Y:S05]  /*12b0*/  @!P0 BRA `(.L_x_29) ;  /* 0x00000004004c8947 */ /* 0x000fea0003800000 */
[----:B------:R-:W-:Y:S01]  /*12c0*/  ISETP.GE.U32.AND P1, PT, R9, 0x8, PT ;  /* 0x000000080900780c */ /* 0x000fe20003f26070 */
[----:B------:R-:W-:Y:S01]  /*12d0*/  BSSY.RECONVERGENT B6, `(.L_x_33) ;  /* 0x000002a000067945 */ /* 0x000fe20003800200 */
[----:B------:R-:W-:-:S04]  /*12e0*/  LOP3.LUT R7, R4, 0x7, RZ, 0xc0, !PT ;  /* 0x0000000704077812 */ /* 0x000fc800078ec0ff */
[----:B------:R-:W-:-:S07]  /*12f0*/  ISETP.NE.AND P0, PT, R7, RZ, PT ;  /* 0x000000ff0700720c */ /* 0x000fce0003f05270 */
[----:B------:R-:W-:Y:S06]  /*1300*/  @!P1 BRA `(.L_x_34) ;  /* 0x0000000000989947 */ /* 0x000fec0003800000 */
[----:B------:R-:W-:-:S04]  /*1310*/  IMAD R29, R2, R8, R3 ;  /* 0x00000008021d7224 */ /* 0x000fc800078e0203 */
[----:B------:R-:W-:-:S05]  /*1320*/  IMAD.WIDE R28, R29, 0x4, R10 ;  /* 0x000000041d1c7825 */ /* 0x000fca00078e020a */
[----:B------:R-:W2:Y:S01]  /*1330*/  LDG.E R5, desc[UR6][R28.64] ;  /* 0x000000061c057981 */ /* 0x000ea2000c1e1900 */
[----:B------:R-:W-:-:S04]  /*1340*/  IMAD.WIDE R26, R8, 0x4, R28 ;  /* 0x00000004081a7825 */ /* 0x000fc800078e021c */
[C---:B------:R-:W-:Y:S02]  /*1350*/  IMAD.WIDE R20, R8.reuse, 0x4, R26 ;  /* 0x0000000408147825 */ /* 0x040fe400078e021a */
[----:B------:R-:W3:Y:S02]  /*1360*/  LDG.E R26, desc[UR6][R26.64] ;  /* 0x000000061a1a7981 */ /* 0x000ee4000c1e1900 */
[C---:B------:R-:W-:Y:S02]  /*1370*/  IMAD.WIDE R18, R8.reuse, 0x4, R20 ;  /* 0x0000000408127825 */ /* 0x040fe400078e0214 */
[----:B------:R-:W4:Y:S02]  /*1380*/  LDG.E R20, desc[UR6][R20.64] ;  /* 0x0000000614147981 */ /* 0x000f24000c1e1900 */
[C---:B------:R-:W-:Y:S02]  /*1390*/  IMAD.WIDE R14, R8.reuse, 0x4, R18 ;  /* 0x00000004080e7825 */ /* 0x040fe400078e0212 */
[----:B------:R-:W5:Y:S02]  /*13a0*/  LDG.E R18, desc[UR6][R18.64] ;  /* 0x0000000612127981 */ /* 0x000f64000c1e1900 */
[----:B------:R-:W-:-:S02]  /*13b0*/  IMAD.WIDE R16, R8, 0x4, R14 ;  /* 0x0000000408107825 */ /* 0x000fc400078e020e */
[----:B------:R-:W5:Y:S02]  /*13c0*/  LDG.E R14, desc[UR6][R14.64] ;  /* 0x000000060e0e7981 */ /* 0x000f64000c1e1900 */
[C---:B------:R-:W-:Y:S02]  /*13d0*/  IMAD.WIDE R22, R8.reuse, 0x4, R16 ;  /* 0x0000000408167825 */ /* 0x040fe400078e0210 */
[----:B------:R-:W5:Y:S02]  /*13e0*/  LDG.E R16, desc[UR6][R16.64] ;  /* 0x0000000610107981 */ /* 0x000f64000c1e1900 */
[----:B------:R-:W-:Y:S02]  /*13f0*/  IMAD.WIDE R24, R8, 0x4, R22 ;  /* 0x0000000408187825 */ /* 0x000fe400078e0216 */
[----:B------:R-:W5:Y:S04]  /*1400*/  LDG.E R22, desc[UR6][R22.64] ;  /* 0x0000000616167981 */ /* 0x000f68000c1e1900 */
[----:B------:R-:W5:Y:S01]  /*1410*/  LDG.E R24, desc[UR6][R24.64] ;  /* 0x0000000618187981 */ /* 0x000f62000c1e1900 */
[----:B------:R-:W-:Y:S01]  /*1420*/  VIADD R2, R2, 0x8 ;  /* 0x0000000802027836 */ /* 0x000fe20000000000 */
[----:B--2---:R-:W-:-:S04]  /*1430*/  ISETP.NE.AND P1, PT, R5, -0x2, PT ;  /* 0xfffffffe0500780c */ /* 0x004fc80003f25270 */
[----:B------:R-:W-:Y:S02]  /*1440*/  SEL R12, R5, RZ, P1 ;  /* 0x000000ff050c7207 */ /* 0x000fe40000800000 */
[----:B---3--:R-:W-:-:S04]  /*1450*/  ISETP.NE.AND P2, PT, R26, -0x2, PT ;  /* 0xfffffffe1a00780c */ /* 0x008fc80003f45270 */
[----:B------:R-:W-:Y:S02]  /*1460*/  SEL R26, R26, RZ, P2 ;  /* 0x000000ff1a1a7207 */ /* 0x000fe40001000000 */
[----:B----4-:R-:W-:Y:S02]  /*1470*/  ISETP.NE.AND P1, PT, R20, -0x2, PT ;  /* 0xfffffffe1400780c */ /* 0x010fe40003f25270 */
[----:B-----5:R-:W-:Y:S02]  /*1480*/  ISETP.NE.AND P2, PT, R18, -0x2, PT ;  /* 0xfffffffe1200780c */ /* 0x020fe40003f45270 */
[----:B------:R-:W-:Y:S02]  /*1490*/  SEL R5, R20, RZ, P1 ;  /* 0x000000ff14057207 */ /* 0x000fe40000800000 */
[----:B------:R-:W-:Y:S02]  /*14a0*/  SEL R18, R18, RZ, P2 ;  /* 0x000000ff12127207 */ /* 0x000fe40001000000 */
[----:B------:R-:W-:-:S02]  /*14b0*/  ISETP.NE.AND P1, PT, R14, -0x2, PT ;  /* 0xfffffffe0e00780c */ /* 0x000fc40003f25270 */
[----:B------:R-:W-:Y:S02]  /*14c0*/  IADD3 R12, PT, PT, R26, R13, R12 ;  /* 0x0000000d1a0c7210 */ /* 0x000fe40007ffe00c */
[----:B------:R-:W-:Y:S02]  /*14d0*/  ISETP.NE.AND P2, PT, R16, -0x2, PT ;  /* 0xfffffffe1000780c */ /* 0x000fe40003f45270 */
[----:B------:R-:W-:Y:S02]  /*14e0*/  SEL R14, R14, RZ, P1 ;  /* 0x000000ff0e0e7207 */ /* 0x000fe40000800000 */
[----:B------:R-:W-:Y:S02]  /*14f0*/  SEL R16, R16, RZ, P2 ;  /* 0x000000ff10107207 */ /* 0x000fe40001000000 */
[----:B------:R-:W-:Y:S02]  /*1500*/  IADD3 R5, PT, PT, R18, R12, R5 ;  /* 0x0000000c12057210 */ /* 0x000fe40007ffe005 */
[----:B------:R-:W-:-:S02]  /*1510*/  ISETP.NE.AND P1, PT, R22, -0x2, PT ;  /* 0xfffffffe1600780c */ /* 0x000fc40003f25270 */
[----:B------:R-:W-:Y:S02]  /*1520*/  ISETP.NE.AND P2, PT, R24, -0x2, PT ;  /* 0xfffffffe1800780c */ /* 0x000fe40003f45270 */
[----:B------:R-:W-:Y:S02]  /*1530*/  IADD3 R5, PT, PT, R16, R5, R14 ;  /* 0x0000000510057210 */ /* 0x000fe40007ffe00e */
[----:B------:R-:W-:Y:S02]  /*1540*/  SEL R22, R22, RZ, P1 ;  /* 0x000000ff16167207 */ /* 0x000fe40000800000 */
[----:B------:R-:W-:-:S04]  /*1550*/  SEL R13, R24, RZ, P2 ;  /* 0x000000ff180d7207 */ /* 0x000fc80001000000 */
[----:B------:R-:W-:-:S07]  /*1560*/  IADD3 R13, PT, PT, R13, R5, R22 ;  /* 0x000000050d0d7210 */ /* 0x000fce0007ffe016 */
.L_x_34:
[----:B------:R-:W-:Y:S05]  /*1570*/  BSYNC.RECONVERGENT B6 ;  /* 0x0000000000067941 */ /* 0x000fea0003800200 */
.L_x_33:
[----:B------:R-:W-:Y:S05]  /*1580*/  @!P0 BRA `(.L_x_29) ;  /* 0x0000000000988947 */ /* 0x000fea0003800000 */
[----:B------:R-:W-:Y:S01]  /*1590*/  ISETP.GE.U32.AND P0, PT, R7, 0x4, PT ;  /* 0x000000040700780c */ /* 0x000fe20003f06070 */
[----:B------:R-:W-:Y:S01]  /*15a0*/  BSSY.RECONVERGENT B6, `(.L_x_35) ;  /* 0x0000018000067945 */ /* 0x000fe20003800200 */
[----:B------:R-:W-:-:S04]  /*15b0*/  LOP3.LUT R9, R4, 0x3, RZ, 0xc0, !PT ;  /* 0x0000000304097812 */ /* 0x000fc800078ec0ff */
[----:B------:R-:W-:-:S07]  /*15c0*/  ISETP.NE.AND P1, PT, R9, RZ, PT ;  /* 0x000000ff0900720c */ /* 0x000fce0003f25270 */
[----:B------:R-:W-:Y:S06]  /*15d0*/  @!P0 BRA `(.L_x_36) ;  /* 0x0000000000508947 */ /* 0x000fec0003800000 */
[----:B------:R-:W-:-:S04]  /*15e0*/  IMAD R5, R2, R8, R3 ;  /* 0x0000000802057224 */ /* 0x000fc800078e0203 */
[----:B------:R-:W-:-:S04]  /*15f0*/  IMAD.WIDE R4, R5, 0x4, R10 ;  /* 0x0000000405047825 */ /* 0x000fc800078e020a */
[C---:B------:R-:W-:Y:S02]  /*1600*/  IMAD.WIDE R14, R8.reuse, 0x4, R4 ;  /* 0x00000004080e7825 */ /* 0x040fe400078e0204 */
[----:B------:R-:W2:Y:S02]  /*1610*/  LDG.E R4, desc[UR6][R4.64] ;  /* 0x0000000604047981 */ /* 0x000ea4000c1e1900 */
[C---:B------:R-:W-:Y:S02]  /*1620*/  IMAD.WIDE R16, R8.reuse, 0x4, R14 ;  /* 0x0000000408107825 */ /* 0x040fe400078e020e */
[----:B------:R-:W3:Y:S02]  /*1630*/  LDG.E R14, desc[UR6][R14.64] ;  /* 0x000000060e0e7981 */ /* 0x000ee4000c1e1900 */
[----:B------:R-:W-:Y:S02]  /*1640*/  IMAD.WIDE R18, R8, 0x4, R16 ;  /* 0x0000000408127825 */ /* 0x000fe400078e0210 */
[----:B------:R-:W4:Y:S04]  /*1650*/  LDG.E R16, desc[UR6][R16.64] ;  /* 0x0000000610107981 */ /* 0x000f28000c1e1900 */
[----:B------:R-:W5:Y:S01]  /*1660*/  LDG.E R18, desc[UR6][R18.64] ;  /* 0x0000000612127981 */ /* 0x000f62000c1e1900 */
[----:B------:R-:W-:Y:S01]  /*1670*/  VIADD R2, R2, 0x4 ;  /* 0x0000000402027836 */ /* 0x000fe20000000000 */
[----:B--2---:R-:W-:-:S02]  /*1680*/  ISETP.NE.AND P0, PT, R4, -0x2, PT ;  /* 0xfffffffe0400780c */ /* 0x004fc40003f05270 */
[----:B---3--:R-:W-:Y:S02]  /*1690*/  ISETP.NE.AND P2, PT, R14, -0x2, PT ;  /* 0xfffffffe0e00780c */ /* 0x008fe40003f45270 */
[----:B------:R-:W-:Y:S02]  /*16a0*/  SEL R12, R4, RZ, P0 ;  /* 0x000000ff040c7207 */ /* 0x000fe40000000000 */
[----:B------:R-:W-:Y:S02]  /*16b0*/  SEL R7, R14, RZ, P2 ;  /* 0x000000ff0e077207 */ /* 0x000fe40001000000 */
[----:B----4-:R-:W-:Y:S02]  /*16c0*/  ISETP.NE.AND P0, PT, R16, -0x2, PT ;  /* 0xfffffffe1000780c */ /* 0x010fe40003f05270 */
[----:B-----5:R-:W-:Y:S02]  /*16d0*/  ISETP.NE.AND P2, PT, R18, -0x2, PT ;  /* 0xfffffffe1200780c */ /* 0x020fe40003f45270 */
[----:B------:R-:W-:-:S02]  /*16e0*/  IADD3 R7, PT, PT, R7, R13, R12 ;  /* 0x0000000d07077210 */ /* 0x000fc40007ffe00c */
[----:B------:R-:W-:Y:S02]  /*16f0*/  SEL R4, R16, RZ, P0 ;  /* 0x000000ff10047207 */ /* 0x000fe40000000000 */
[----:B------:R-:W-:-:S04]  /*1700*/  SEL R13, R18, RZ, P2 ;  /* 0x000000ff120d7207 */ /* 0x000fc80001000000 */
[----:B------:R-:W-:-:S07]  /*1710*/  IADD3 R13, PT, PT, R13, R7, R4 ;  /* 0x000000070d0d7210 */ /* 0x000fce0007ffe004 */
.L_x_36:
[----:B------:R-:W-:Y:S05]  /*1720*/  BSYNC.RECONVERGENT B6 ;  /* 0x0000000000067941 */ /* 0x000fea0003800200 */
.L_x_35:
[----:B------:R-:W-:Y:S05]  /*1730*/  @!P1 BRA `(.L_x_29) ;  /* 0x00000000002c9947 */ /* 0x000fea0003800000 */
[----:B------:R-:W-:Y:S02]  /*1740*/  IMAD R5, R2, R8, R3 ;  /* 0x0000000802057224 */ /* 0x000fe400078e0203 */
[----:B------:R-:W-:-:S07]  /*1750*/  IMAD.MOV R4, RZ, RZ, -R9 ;  /* 0x000000ffff047224 */ /* 0x000fce00078e0a09 */
.L_x_37:
[----:B------:R-:W-:-:S06]  /*1760*/  IMAD.WIDE R2, R5, 0x4, R10 ;  /* 0x0000000405027825 */ /* 0x000fcc00078e020a */
[----:B------:R-:W2:Y:S01]  /*1770*/  LDG.E R2, desc[UR6][R2.64] ;  /* 0x0000000602027981 */ /* 0x000ea2000c1e1900 */
[----:B------:R-:W-:Y:S02]  /*1780*/  VIADD R4, R4, 0x1 ;  /* 0x0000000104047836 */ /* 0x000fe40000000000 */
[----:B------:R-:W-:-:S03]  /*1790*/  IMAD.IADD R5, R5, 0x1, R8 ;  /* 0x0000000105057824 */ /* 0x000fc600078e0208 */
[----:B------:R-:W-:Y:S02]  /*17a0*/  ISETP.NE.AND P1, PT, R4, RZ, PT ;  /* 0x000000ff0400720c */ /* 0x000fe40003f25270 */
[----:B--2---:R-:W-:-:S04]  /*17b0*/  ISETP.NE.AND P0, PT, R2, -0x2, PT ;  /* 0xfffffffe0200780c */ /* 0x004fc80003f05270 */
[----:B------:R-:W-:-:S05]  /*17c0*/  SEL R12, R2, RZ, P0 ;  /* 0x000000ff020c7207 */ /* 0x000fca0000000000 */
[----:B------:R-:W-:Y:S02]  /*17d0*/  IMAD.IADD R13, R12, 0x1, R13 ;  /* 0x000000010c0d7824 */ /* 0x000fe400078e020d */
[----:B------:R-:W-:Y:S05]  /*17e0*/  @P1 BRA `(.L_x_37) ;  /* 0xfffffffc00dc1947 */ /* 0x000fea000383ffff */
.L_x_29:
[----:B------:R-:W-:Y:S05]  /*17f0*/  BSYNC.RECONVERGENT B4 ;  /* 0x0000000000047941 */ /* 0x000fea0003800200 */
.L_x_28:
[----:B------:R-:W-:Y:S05]  /*1800*/  BRA `(.L_x_38) ;  /* 0x00000008006c7947 */ /* 0x000fea0003800000 */
.L_x_27:
[----:B------:R-:W-:Y:S01]  /*1810*/  ISETP.GE.AND P0, PT, R3, R4, PT ;  /* 0x000000040300720c */ /* 0x000fe20003f06270 */
[----:B------:R-:W-:-:S12]  /*1820*/  IMAD.MOV.U32 R13, RZ, RZ, RZ ;  /* 0x000000ffff0d7224 */ /* 0x000fd800078e00ff */
        /* <DEDUP_REMOVED lines=9> */
[----:B------:R-:W0:Y:S01]  /*18c0*/  LDC.64 R4, c[0x0][0x380] ;  /* 0x0000e000ff047b82 */ /* 0x000e220000000a00 */
[----:B------:R-:W-:Y:S01]  /*18d0*/  LOP3.LUT R16, R7, 0xfffffff0, RZ, 0xc0, !PT ;  /* 0xfffffff007107812 */ /* 0x000fe200078ec0ff */
[----:B------:R-:W-:Y:S02]  /*18e0*/  IMAD R9, R2, R8, R3 ;  /* 0x0000000802097224 */ /* 0x000fe400078e0203 */
[----:B------:R-:W-:Y:S02]  /*18f0*/  IMAD.MOV.U32 R13, RZ, RZ, RZ ;  /* 0x000000ffff0d7224 */ /* 0x000fe400078e00ff */
[----:B------:R-:W-:Y:S01]  /*1900*/  IMAD.MOV R16, RZ, RZ, -R16 ;  /* 0x000000ffff107224 */ /* 0x000fe200078e0a10 */
[----:B0-----:R-:W-:-:S05]  /*1910*/  IADD3 R4, P1, PT, R4, 0x20, RZ ;  /* 0x0000002004047810 */ /* 0x001fca0007f3e0ff */
[----:B------:R-:W-:-:S08]  /*1920*/  IMAD.X R5, RZ, RZ, R5, P1 ;  /* 0x000000ffff057224 */ /* 0x000fd000008e0605 */
.L_x_41:
[----:B------:R-:W-:-:S05]  /*1930*/  IMAD.WIDE R14, R9, 0x4, R4 ;  /* 0x00000004090e7825 */ /* 0x000fca00078e0204 */
[----:B------:R-:W2:Y:S04]  /*1940*/  LDG.E R20, desc[UR6][R14.64+-0x20] ;  /* 0xffffe0060e147981 */ /* 0x000ea8000c1e1900 */
[----:B------:R-:W3:Y:S04]  /*1950*/  LDG.E R21, desc[UR6][R14.64+-0x1c] ;  /* 0xffffe4060e157981 */ /* 0x000ee8000c1e1900 */
[----:B------:R-:W4:Y:S04]  /*1960*/  LDG.E R22, desc[UR6][R14.64+-0x18] ;  /* 0xffffe8060e167981 */ /* 0x000f28000c1e1900 */
[----:B------:R-:W5:Y:S04]  /*1970*/  LDG.E R23, desc[UR6][R14.64+-0x14] ;  /* 0xffffec060e177981 */ /* 0x000f68000c1e1900 */
[----:B------:R-:W5:Y:S04]  /*1980*/  LDG.E R18, desc[UR6][R14.64+-0x10] ;  /* 0xfffff0060e127981 */ /* 0x000f68000c1e1900 */
[----:B------:R-:W5:Y:S04]  /*1990*/  LDG.E R19, desc[UR6][R14.64+-0xc] ;  /* 0xfffff4060e137981 */ /* 0x000f68000c1e1900 */
[----:B------:R-:W5:Y:S04]  /*19a0*/  LDG.E R12, desc[UR6][R14.64+-0x8] ;  /* 0xfffff8060e0c7981 */ /* 0x000f68000c1e1900 */
[----:B------:R-:W5:Y:S01]  /*19b0*/  LDG.E R17, desc[UR6][R14.64+-0x4] ;  /* 0xfffffc060e117981 */ /* 0x000f62000c1e1900 */
[----:B--2---:R-:W-:-:S02]  /*19c0*/  ISETP.NE.AND P1, PT, R20, -0x2, PT ;  /* 0xfffffffe1400780c */ /* 0x004fc40003f25270 */
[C---:B---3--:R-:W-:Y:S02]  /*19d0*/  ISETP.NE.AND P2, PT, R21.reuse, -0x2, PT ;  /* 0xfffffffe1500780c */ /* 0x048fe40003f45270 */
[----:B------:R-:W-:Y:S02]  /*19e0*/  SEL R20, R20, RZ, P1 ;  /* 0x000000ff14147207 */ /* 0x000fe40000800000 */
[----:B------:R-:W-:Y:S02]  /*19f0*/  SEL R21, R21, RZ, P2 ;  /* 0x000000ff15157207 */ /* 0x000fe40001000000 */
[----:B----4-:R-:W-:Y:S02]  /*1a00*/  ISETP.NE.AND P1, PT, R22, -0x2, PT ;  /* 0xfffffffe1600780c */ /* 0x010fe40003f25270 */
[----:B-----5:R-:W-:Y:S02]  /*1a10*/  ISETP.NE.AND P2, PT, R23, -0x2, PT ;  /* 0xfffffffe1700780c */ /* 0x020fe40003f45270 */
[----:B------:R-:W-:-:S02]  /*1a20*/  IADD3 R21, PT, PT, R21, R13, R20 ;  /* 0x0000000d15157210 */ /* 0x000fc40007ffe014 */
[----:B------:R-:W-:Y:S01]  /*1a30*/  SEL R22, R22, RZ, P1 ;  /* 0x000000ff16167207 */ /* 0x000fe20000800000 */
[----:B------:R-:W2:Y:S01]  /*1a40*/  LDG.E R13, desc[UR6][R14.64] ;  /* 0x000000060e0d7981 */ /* 0x000ea2000c1e1900 */
[----:B------:R-:W-:-:S03]  /*1a50*/  SEL R23, R23, RZ, P2 ;  /* 0x000000ff17177207 */ /* 0x000fc60001000000 */
[----:B------:R-:W3:Y:S01]  /*1a60*/  LDG.E R20, desc[UR6][R14.64+0x4] ;  /* 0x000004060e147981 */ /* 0x000ee2000c1e1900 */
[----:B------:R-:W-:Y:S02]  /*1a70*/  IADD3 R23, PT, PT, R23, R21, R22 ;  /* 0x0000001517177210 */ /* 0x000fe40007ffe016 */
[----:B------:R-:W-:Y:S01]  /*1a80*/  ISETP.NE.AND P1, PT, R18, -0x2, PT ;  /* 0xfffffffe1200780c */ /* 0x000fe20003f25270 */
[----:B------:R-:W4:Y:S01]  /*1a90*/  LDG.E R22, desc[UR6][R14.64+0x8] ;  /* 0x000008060e167981 */ /* 0x000f22000c1e1900 */
[----:B------:R-:W-:-:S03]  /*1aa0*/  ISETP.NE.AND P2, PT, R19, -0x2, PT ;  /* 0xfffffffe1300780c */ /* 0x000fc60003f45270 */
[----:B------:R-:W5:Y:S01]  /*1ab0*/  LDG.E R21, desc[UR6][R14.64+0xc] ;  /* 0x00000c060e157981 */ /* 0x000f62000c1e1900 */
[----:B------:R-:W-:Y:S02]  /*1ac0*/  SEL R24, R18, RZ, P1 ;  /* 0x000000ff12187207 */ /* 0x000fe40000800000 */
[----:B------:R-:W-:Y:S01]  /*1ad0*/  SEL R26, R19, RZ, P2 ;  /* 0x000000ff131a7207 */ /* 0x000fe20001000000 */
[----:B------:R-:W5:Y:S04]  /*1ae0*/  LDG.E R18, desc[UR6][R14.64+0x14] ;  /* 0x000014060e127981 */ /* 0x000f68000c1e1900 */
[----:B------:R-:W5:Y:S01]  /*1af0*/  LDG.E R19, desc[UR6][R14.64+0x10] ;  /* 0x000010060e137981 */ /* 0x000f62000c1e1900 */
[----:B------:R-:W-:-:S03]  /*1b00*/  IADD3 R26, PT, PT, R26, R23, R24 ;  /* 0x000000171a1a7210 */ /* 0x000fc60007ffe018 */
[----:B------:R-:W5:Y:S04]  /*1b10*/  LDG.E R23, desc[UR6][R14.64+0x18] ;  /* 0x000018060e177981 */ /* 0x000f68000c1e1900 */
[----:B------:R-:W5:Y:S01]  /*1b20*/  LDG.E R24, desc[UR6][R14.64+0x1c] ;  /* 0x00001c060e187981 */ /* 0x000f62000c1e1900 */
[C---:B------:R-:W-:Y:S02]  /*1b30*/  ISETP.NE.AND P1, PT, R12.reuse, -0x2, PT ;  /* 0xfffffffe0c00780c */ /* 0x040fe40003f25270 */
[C---:B------:R-:W-:Y:S02]  /*1b40*/  ISETP.NE.AND P2, PT, R17.reuse, -0x2, PT ;  /* 0xfffffffe1100780c */ /* 0x040fe40003f45270 */
[----:B------:R-:W-:Y:S02]  /*1b50*/  SEL R27, R12, RZ, P1 ;  /* 0x000000ff0c1b7207 */ /* 0x000fe40000800000 */
[----:B------:R-:W-:Y:S01]  /*1b60*/  SEL R17, R17, RZ, P2 ;  /* 0x000000ff11117207 */ /* 0x000fe20001000000 */
[----:B------:R-:W-:-:S03]  /*1b70*/  VIADD R16, R16, 0x10 ;  /* 0x0000001010107836 */ /* 0x000fc60000000000 */
[----:B------:R-:W-:Y:S02]  /*1b80*/  IADD3 R17, PT, PT, R17, R26, R27 ;  /* 0x0000001a11117210 */ /* 0x000fe40007ffe01b */
[----:B------:R-:W-:Y:S01]  /*1b90*/  ISETP.NE.AND P3, PT, R16, RZ, PT ;  /* 0x000000ff1000720c */ /* 0x000fe20003f65270 */
[----:B------:R-:W-:Y:S02]  /*1ba0*/  VIADD R3, R3, 0x10 ;  /* 0x0000001003037836 */ /* 0x000fe40000000000 */
[----:B------:R-:W-:Y:S01]  /*1bb0*/  VIADD R9, R9, 0x10 ;  /* 0x0000001009097836 */ /* 0x000fe20000000000 */
[C---:B--2---:R-:W-:Y:S02]  /*1bc0*/  ISETP.NE.AND P1, PT, R13.reuse, -0x2, PT ;  /* 0xfffffffe0d00780c */ /* 0x044fe40003f25270 */
[----:B---3--:R-:W-:Y:S02]  /*1bd0*/  ISETP.NE.AND P2, PT, R20, -0x2, PT ;  /* 0xfffffffe1400780c */ /* 0x008fe40003f45270 */
[----:B------:R-:W-:-:S02]  /*1be0*/  SEL R12, R13, RZ, P1 ;  /* 0x000000ff0d0c7207 */ /* 0x000fc40000800000 */
[----:B------:R-:W-:Y:S02]  /*1bf0*/  SEL R20, R20, RZ, P2 ;  /* 0x000000ff14147207 */ /* 0x000fe40001000000 */
[C---:B----4-:R-:W-:Y:S02]  /*1c00*/  ISETP.NE.AND P1, PT, R22.reuse, -0x2, PT ;  /* 0xfffffffe1600780c */ /* 0x050fe40003f25270 */
[C---:B-----5:R-:W-:Y:S02]  /*1c10*/  ISETP.NE.AND P2, PT, R21.reuse, -0x2, PT ;  /* 0xfffffffe1500780c */ /* 0x060fe40003f45270 */
[----:B------:R-:W-:Y:S02]  /*1c20*/  SEL R13, R22, RZ, P1 ;  /* 0x000000ff160d7207 */ /* 0x000fe40000800000 */
[----:B------:R-:W-:Y:S02]  /*1c30*/  SEL R21, R21, RZ, P2 ;  /* 0x000000ff15157207 */ /* 0x000fe40001000000 */
[----:B------:R-:W-:-:S02]  /*1c40*/  ISETP.NE.AND P2, PT, R18, -0x2, PT ;  /* 0xfffffffe1200780c */ /* 0x000fc40003f45270 */
[C---:B------:R-:W-:Y:S02]  /*1c50*/  ISETP.NE.AND P1, PT, R19.reuse, -0x2, PT ;  /* 0xfffffffe1300780c */ /* 0x040fe40003f25270 */
[----:B------:R-:W-:Y:S02]  /*1c60*/  IADD3 R12, PT, PT, R20, R17, R12 ;  /* 0x00000011140c7210 */ /* 0x000fe40007ffe00c */
        /* <DEDUP_REMOVED lines=8> */
[----:B------:R-:W-:Y:S01]  /*1cf0*/  IADD3 R13, PT, PT, R24, R12, R13 ;  /* 0x0000000c180d7210 */ /* 0x000fe20007ffe00d */
[----:B------:R-:W-:Y:S06]  /*1d00*/  @P3 BRA `(.L_x_41) ;  /* 0xfffffffc00083947 */ /* 0x000fec000383ffff */
.L_x_40:
[----:B------:R-:W-:Y:S05]  /*1d10*/  BSYNC.RECONVERGENT B4 ;  /* 0x0000000000047941 */ /* 0x000fea0003800200 */
.L_x_39:
        /* <DEDUP_REMOVED lines=16> */
[----:B------:R-:W-:Y:S01]  /*1e20*/  VIADD R3, R3, 0x8 ;  /* 0x0000000803037836 */ /* 0x000fe20000000000 */
[----:B--2---:R-:W-:-:S02]  /*1e30*/  ISETP.NE.AND P1, PT, R9, -0x2, PT ;  /* 0xfffffffe0900780c */ /* 0x004fc40003f25270 */
[C---:B---3--:R-:W-:Y:S02]  /*1e40*/  ISETP.NE.AND P2, PT, R14.reuse, -0x2, PT ;  /* 0xfffffffe0e00780c */ /* 0x048fe40003f45270 */
[----:B------:R-:W-:Y:S02]  /*1e50*/  SEL R12, R9, RZ, P1 ;  /* 0x000000ff090c7207 */ /* 0x000fe40000800000 */
[----:B------:R-:W-:Y:S02]  /*1e60*/  SEL R14, R14, RZ, P2 ;  /* 0x000000ff0e0e7207 */ /* 0x000fe40001000000 */
[C---:B----4-:R-:W-:Y:S02]  /*1e70*/  ISETP.NE.AND P1, PT, R15.reuse, -0x2, PT ;  /* 0xfffffffe0f00780c */ /* 0x050fe40003f25270 */
[----:B-----5:R-:W-:Y:S02]  /*1e80*/  ISETP.NE.AND P2, PT, R16, -0x2, PT ;  /* 0xfffffffe1000780c */ /* 0x020fe40003f45270 */
[----:B------:R-:W-:-:S02]  /*1e90*/  SEL R15, R15, RZ, P1 ;  /* 0x000000ff0f0f7207 */ /* 0x000fc40000800000 */
[----:B------:R-:W-:Y:S02]  /*1ea0*/  SEL R16, R16, RZ, P2 ;  /* 0x000000ff10107207 */ /* 0x000fe40001000000 */
[----:B------:R-:W-:Y:S02]  /*1eb0*/  IADD3 R12, PT, PT, R14, R13, R12 ;  /* 0x0000000d0e0c7210 */ /* 0x000fe40007ffe00c */
[----:B------:R-:W-:Y:S02]  /*1ec0*/  ISETP.NE.AND P1, PT, R17, -0x2, PT ;  /* 0xfffffffe1100780c */ /* 0x000fe40003f25270 */
[----:B------:R-:W-:Y:S02]  /*1ed0*/  ISETP.NE.AND P2, PT, R18, -0x2, PT ;  /* 0xfffffffe1200780c */ /* 0x000fe40003f45270 */
[----:B------:R-:W-:Y:S02]  /*1ee0*/  IADD3 R12, PT, PT, R16, R12, R15 ;  /* 0x0000000c100c7210 */ /* 0x000fe40007ffe00f */
[----:B------:R-:W-:-:S02]  /*1ef0*/  ISETP.NE.AND P3, PT, R20, -0x2, PT ;  /* 0xfffffffe1400780c */ /* 0x000fc40003f65270 */
[----:B------:R-:W-:Y:S02]  /*1f00*/  ISETP.NE.AND P4, PT, R21, -0x2, PT ;  /* 0xfffffffe1500780c */ /* 0x000fe40003f85270 */
[----:B------:R-:W-:Y:S02]  /*1f10*/  SEL R17, R17, RZ, P1 ;  /* 0x000000ff11117207 */ /* 0x000fe40000800000 */
[----:B------:R-:W-:Y:S02]  /*1f20*/  SEL R18, R18, RZ, P2 ;  /* 0x000000ff12127207 */ /* 0x000fe40001000000 */
[----:B------:R-:W-:Y:S02]  /*1f30*/  SEL R13, R20, RZ, P3 ;  /* 0x000000ff140d7207 */ /* 0x000fe40001800000 */
[----:B------:R-:W-:Y:S02]  /*1f40*/  SEL R21, R21, RZ, P4 ;  /* 0x000000ff15157207 */ /* 0x000fe40002000000 */
[----:B------:R-:W-:-:S04]  /*1f50*/  IADD3 R12, PT, PT, R18, R12, R17 ;  /* 0x0000000c120c7210 */ /* 0x000fc80007ffe011 */
[----:B------:R-:W-:-:S07]  /*1f60*/  IADD3 R13, PT, PT, R21, R12, R13 ;  /* 0x0000000c150d7210 */ /* 0x000fce0007ffe00d */
.L_x_43:
[----:B------:R-:W-:Y:S05]  /*1f70*/  BSYNC.RECONVERGENT B4 ;  /* 0x0000000000047941 */ /* 0x000fea0003800200 */
.L_x_42:
        /* <DEDUP_REMOVED lines=11> */
[----:B------:R-:W5:Y:S01]  /*2030*/  LDG.E R15, desc[UR6][R4.64+0xc] ;  /* 0x00000c06040f7981 */ /* 0x000f62000c1e1900 */
[----:B------:R-:W-:Y:S01]  /*2040*/  VIADD R3, R3, 0x4 ;  /* 0x0000000403037836 */ /* 0x000fe20000000000 */
[----:B--2---:R-:W-:-:S02]  /*2050*/  ISETP.NE.AND P0, PT, R7, -0x2, PT ;  /* 0xfffffffe0700780c */ /* 0x004fc40003f05270 */
[----:B---3--:R-:W-:Y:S02]  /*2060*/  ISETP.NE.AND P1, PT, R9, -0x2, PT ;  /* 0xfffffffe0900780c */ /* 0x008fe40003f25270 */
[----:B------:R-:W-:Y:S02]  /*2070*/  SEL R12, R7, RZ, P0 ;  /* 0x000000ff070c7207 */ /* 0x000fe40000000000 */
[C---:B----4-:R-:W-:Y:S02]  /*2080*/  ISETP.NE.AND P2, PT, R14.reuse, -0x2, PT ;  /* 0xfffffffe0e00780c */ /* 0x050fe40003f45270 */
[----:B------:R-:W-:Y:S02]  /*2090*/  SEL R9, R9, RZ, P1 ;  /* 0x000000ff09097207 */ /* 0x000fe40000800000 */
[----:B-----5:R-:W-:Y:S02]  /*20a0*/  ISETP.NE.AND P3, PT, R15, -0x2, PT ;  /* 0xfffffffe0f00780c */ /* 0x020fe40003f65270 */
[----:B------:R-:W-:-:S02]  /*20b0*/  SEL R14, R14, RZ, P2 ;  /* 0x000000ff0e0e7207 */ /* 0x000fc40001000000 */
[----:B------:R-:W-:Y:S02]  /*20c0*/  SEL R15, R15, RZ, P3 ;  /* 0x000000ff0f0f7207 */ /* 0x000fe40001800000 */
[----:B------:R-:W-:-:S04]  /*20d0*/  IADD3 R9, PT, PT, R9, R13, R12 ;  /* 0x0000000d09097210 */ /* 0x000fc80007ffe00c */
[----:B------:R-:W-:-:S07]  /*20e0*/  IADD3 R13, PT, PT, R15, R9, R14 ;  /* 0x000000090f0d7210 */ /* 0x000fce0007ffe00e */
.L_x_45:
[----:B------:R-:W-:Y:S05]  /*20f0*/  BSYNC.RECONVERGENT B4 ;  /* 0x0000000000047941 */ /* 0x000fea0003800200 */
.L_x_44:
[----:B------:R-:W-:Y:S05]  /*2100*/  @!P4 BRA `(.L_x_38) ;  /* 0x00000000002cc947 */ /* 0x000fea0003800000 */
[----:B------:R-:W-:Y:S02]  /*2110*/  IMAD R5, R2, R8, R3 ;  /* 0x0000000802057224 */ /* 0x000fe400078e0203 */
[----:B------:R-:W-:-:S07]  /*2120*/  IMAD.MOV R4, RZ, RZ, -R16 ;  /* 0x000000ffff047224 */ /* 0x000fce00078e0a10 */
.L_x_46:
[----:B------:R-:W-:-:S06]  /*2130*/  IMAD.WIDE R2, R5, 0x4, R10 ;  /* 0x0000000405027825 */ /* 0x000fcc00078e020a */
[----:B------:R-:W2:Y:S01]  /*2140*/  LDG.E R2, desc[UR6][R2.64] ;  /* 0x0000000602027981 */ /* 0x000ea2000c1e1900 */
[----:B------:R-:W-:Y:S02]  /*2150*/  VIADD R4, R4, 0x1 ;  /* 0x0000000104047836 */ /* 0x000fe40000000000 */
[----:B------:R-:W-:-:S03]  /*2160*/  VIADD R5, R5, 0x1 ;  /* 0x0000000105057836 */ /* 0x000fc60000000000 */
[----:B------:R-:W-:Y:S02]  /*2170*/  ISETP.NE.AND P1, PT, R4, RZ, PT ;  /* 0x000000ff0400720c */ /* 0x000fe40003f25270 */
[----:B--2---:R-:W-:-:S04]  /*2180*/  ISETP.NE.AND P0, PT, R2, -0x2, PT ;  /* 0xfffffffe0200780c */ /* 0x004fc80003f05270 */
[----:B------:R-:W-:-:S05]  /*2190*/  SEL R8, R2, RZ, P0 ;  /* 0x000000ff02087207 */ /* 0x000fca0000000000 */
[----:B------:R-:W-:Y:S02]  /*21a0*/  IMAD.IADD R13, R8, 0x1, R13 ;  /* 0x00000001080d7824 */ /* 0x000fe400078e020d */
[----:B------:R-:W-:Y:S05]  /*21b0*/  @P1 BRA `(.L_x_46) ;  /* 0xfffffffc00dc1947 */ /* 0x000fea000383ffff */
.L_x_38:
[----:B------:R-:W-:Y:S05]  /*21c0*/  BSYNC.RECONVERGENT B5 ;  /* 0x0000000000057941 */ /* 0x000fea0003800200 */
.L_x_26:
[----:B------:R-:W-:-:S13]  /*21d0*/  ISETP.GT.AND P0, PT, R13, R6, PT ;  /* 0x000000060d00720c */ /* 0x000fda0003f04270 */
[----:B------:R-:W-:Y:S05]  /*21e0*/  @!P0 BRA `(.L_x_3) ;  /* 0x0000001800a48947 */ /* 0x000fea0003800000 */
[----:B------:R-:W-:Y:S05]  /*21f0*/  BRA `(.L_x_5) ;  /* 0x0000001800747947 */ /* 0x000fea0003800000 */
.L_x_18:
        /* <DEDUP_REMOVED lines=9> */
[--C-:B------:R-:W-:Y:S02]  /*2290*/  IMAD.IADD R8, R5, 0x1, -R2.reuse ;  /* 0x0000000105087824 */ /* 0x100fe400078e0a02 */
[----:B------:R-:W-:Y:S01]  /*22a0*/  IMAD.MOV.U32 R27, RZ, RZ, RZ ;  /* 0x000000ffff1b7224 */ /* 0x000fe200078e00ff */
[----:B------:R-:W-:Y:S01]  /*22b0*/  ISETP.GT.U32.AND P2, PT, R7, -0x10, PT ;  /* 0xfffffff00700780c */ /* 0x000fe20003f44070 */
[----:B------:R-:W-:Y:S01]  /*22c0*/  IMAD.MOV.U32 R26, RZ, RZ, R2 ;  /* 0x000000ffff1a7224 */ /* 0x000fe200078e0002 */
[----:B------:R-:W-:-:S04]  /*22d0*/  LOP3.LUT R9, R8, 0xf, RZ, 0xc0, !PT ;  /* 0x0000000f08097812 */ /* 0x000fc800078ec0ff */
[----:B------:R-:W-:-:S07]  /*22e0*/  ISETP.NE.AND P1, PT, R9, RZ, PT ;  /* 0x000000ff0900720c */ /* 0x000fce0003f25270 */
[----:B------:R-:W-:Y:S06]  /*22f0*/  @P2 BRA `(.L_x_52) ;  /* 0x0000000400502947 */ /* 0x000fec0003800000 */
[----:B------:R-:W0:Y:S01]  /*2300*/  LDC R21, c[0x0][0x398] ;  /* 0x0000e600ff157b82 */ /* 0x000e220000000800 */
[----:B------:R-:W-:Y:S01]  /*2310*/  LOP3.LUT R25, R8, 0xfffffff0, RZ, 0xc0, !PT ;  /* 0xfffffff008197812 */ /* 0x000fe200078ec0ff */
[----:B------:R-:W-:Y:S02]  /*2320*/  IMAD.MOV.U32 R27, RZ, RZ, RZ ;  /* 0x000000ffff1b7224 */ /* 0x000fe400078e00ff */
[----:B------:R-:W-:Y:S02]  /*2330*/  IMAD.MOV.U32 R26, RZ, RZ, R2 ;  /* 0x000000ffff1a7224 */ /* 0x000fe400078e0002 */
[----:B------:R-:W-:Y:S02]  /*2340*/  IMAD.MOV R25, RZ, RZ, -R25 ;  /* 0x000000ffff197224 */ /* 0x000fe400078e0a19 */
[----:B------:R-:W1:Y:S01]  /*2350*/  LDC.64 R10, c[0x0][0x380] ;  /* 0x0000e000ff0a7b82 */ /* 0x000e620000000a00 */
[----:B0-----:R-:W-:-:S07]  /*2360*/  IMAD R7, R2, R21, R3 ;  /* 0x0000001502077224 */ /* 0x001fce00078e0203 */
.L_x_53:
[----:B-1----:R-:W-:-:S04]  /*2370*/  IMAD.WIDE R16, R7, 0x4, R10 ;  /* 0x0000000407107825 */ /* 0x002fc800078e020a */
[C---:B------:R-:W-:Y:S02]  /*2380*/  IMAD.WIDE R14, R21.reuse, 0x4, R16 ;  /* 0x00000004150e7825 */ /* 0x040fe400078e0210 */
[----:B------:R-:W2:Y:S02]  /*2390*/  LDG.E R16, desc[UR6][R16.64] ;  /* 0x0000000610107981 */ /* 0x000ea4000c1e1900 */
[C---:B------:R-:W-:Y:S02]  /*23a0*/  IMAD.WIDE R12, R21.reuse, 0x4, R14 ;  /* 0x00000004150c7825 */ /* 0x040fe400078e020e */
[----:B------:R-:W3:Y:S02]  /*23b0*/  LDG.E R14, desc[UR6][R14.64] ;  /* 0x000000060e0e7981 */ /* 0x000ee4000c1e1900 */
[C---:B------:R-:W-:Y:S02]  /*23c0*/  IMAD.WIDE R28, R21.reuse, 0x4, R12 ;  /* 0x00000004151c7825 */ /* 0x040fe400078e020c */
[----:B------:R-:W4:Y:S02]  /*23d0*/  LDG.E R12, desc[UR6][R12.64] ;  /* 0x000000060c0c7981 */ /* 0x000f24000c1e1900 */
[----:B------:R-:W-:-:S02]  /*23e0*/  IMAD.WIDE R22, R21, 0x4, R28 ;  /* 0x0000000415167825 */ /* 0x000fc400078e021c */
[----:B------:R0:W5:Y:S02]  /*23f0*/  LDG.E R20, desc[UR6][R28.64] ;  /* 0x000000061c147981 */ /* 0x000164000c1e1900 */
[----:B------:R-:W-:Y:S02]  /*2400*/  IMAD.WIDE R18, R21, 0x4, R22 ;  /* 0x0000000415127825 */ /* 0x000fe400078e0216 */
[----:B------:R-:W5:Y:S04]  /*2410*/  LDG.E R22, desc[UR6][R22.64] ;  /* 0x0000000616167981 */ /* 0x000f68000c1e1900 */
[----:B------:R1:W5:Y:S01]  /*2420*/  LDG.E R24, desc[UR6][R18.64] ;  /* 0x0000000612187981 */ /* 0x000362000c1e1900 */
[----:B--2---:R-:W-:-:S04]  /*2430*/  ISETP.NE.AND P2, PT, R16, -0x2, PT ;  /* 0xfffffffe1000780c */ /* 0x004fc80003f45270 */
[----:B0-----:R-:W-:Y:S02]  /*2440*/  SEL R28, R16, RZ, P2 ;  /* 0x000000ff101c7207 */ /* 0x001fe40001000000 */
[----:B---3--:R-:W-:Y:S01]  /*2450*/  ISETP.NE.AND P3, PT, R14, -0x2, PT ;  /* 0xfffffffe0e00780c */ /* 0x008fe20003f65270 */
[----:B------:R-:W-:-:S03]  /*2460*/  IMAD.WIDE R16, R21, 0x4, R18 ;  /* 0x0000000415107825 */ /* 0x000fc600078e0212 */
[----:B------:R-:W-:-:S04]  /*2470*/  SEL R14, R14, RZ, P3 ;  /* 0x000000ff0e0e7207 */ /* 0x000fc80001800000 */
[----:B------:R-:W-:Y:S01]  /*2480*/  IADD3 R14, PT, PT, R14, R27, R28 ;  /* 0x0000001b0e0e7210 */ /* 0x000fe20007ffe01c */
[C---:B------:R-:W-:Y:S01]  /*2490*/  IMAD.WIDE R28, R21.reuse, 0x4, R16 ;  /* 0x00000004151c7825 */ /* 0x040fe200078e0210 */
[----:B----4-:R-:W-:Y:S02]  /*24a0*/  ISETP.NE.AND P2, PT, R12, -0x2, PT ;  /* 0xfffffffe0c00780c */ /* 0x010fe40003f45270 */
[----:B-----5:R-:W-:Y:S02]  /*24b0*/  ISETP.NE.AND P3, PT, R20, -0x2, PT ;  /* 0xfffffffe1400780c */ /* 0x020fe40003f65270 */
[----:B------:R-:W-:Y:S01]  /*24c0*/  SEL R13, R12, RZ, P2 ;  /* 0x000000ff0c0d7207 */ /* 0x000fe20001000000 */
[----:B-1----:R-:W-:Y:S01]  /*24d0*/  IMAD.WIDE R18, R21, 0x4, R28 ;  /* 0x0000000415127825 */ /* 0x002fe200078e021c */
[----:B------:R-:W-:Y:S01]  /*24e0*/  SEL R20, R20, RZ, P3 ;  /* 0x000000ff14147207 */ /* 0x000fe20001800000 */
[----:B------:R-:W2:Y:S01]  /*24f0*/  LDG.E R28, desc[UR6][R28.64] ;  /* 0x000000061c1c7981 */ /* 0x000ea2000c1e1900 */
[----:B------:R-:W-:-:S02]  /*2500*/  ISETP.NE.AND P2, PT, R22, -0x2, PT ;  /* 0xfffffffe1600780c */ /* 0x000fc40003f45270 */
[----:B------:R-:W-:Y:S01]  /*2510*/  IADD3 R14, PT, PT, R20, R14, R13 ;  /* 0x0000000e140e7210 */ /* 0x000fe20007ffe00d */
[----:B------:R-:W3:Y:S01]  /*2520*/  LDG.E R27, desc[UR6][R18.64] ;  /* 0x00000006121b7981 */ /* 0x000ee2000c1e1900 */
[----:B------:R-:W-:Y:S01]  /*2530*/  ISETP.NE.AND P3, PT, R24, -0x2, PT ;  /* 0xfffffffe1800780c */ /* 0x000fe20003f65270 */
[----:B------:R-:W-:Y:S01]  /*2540*/  IMAD.WIDE R12, R21, 0x4, R18 ;  /* 0x00000004150c7825 */ /* 0x000fe200078e0212 */
[----:B------:R-:W-:Y:S01]  /*2550*/  SEL R15, R22, RZ, P2 ;  /* 0x000000ff160f7207 */ /* 0x000fe20001000000 */
[----:B------:R0:W4:Y:S01]  /*2560*/  LDG.E R20, desc[UR6][R16.64] ;  /* 0x0000000610147981 */ /* 0x000122000c1e1900 */
[----:B------:R-:W-:-:S03]  /*2570*/  SEL R24, R24, RZ, P3 ;  /* 0x000000ff18187207 */ /* 0x000fc60001800000 */
[----:B------:R1:W5:Y:S01]  /*2580*/  LDG.E R29, desc[UR6][R12.64] ;  /* 0x000000060c1d7981 */ /* 0x000362000c1e1900 */
[----:B------:R-:W-:Y:S01]  /*2590*/  IADD3 R24, PT, PT, R24, R14, R15 ;  /* 0x0000000e18187210 */ /* 0x000fe20007ffe00f */
[----:B------:R-:W-:-:S04]  /*25a0*/  IMAD.WIDE R14, R21, 0x4, R12 ;  /* 0x00000004150e7825 */ /* 0x000fc800078e020c */
[C---:B0-----:R-:W-:Y:S02]  /*25b0*/  IMAD.WIDE R16, R21.reuse, 0x4, R14 ;  /* 0x0000000415107825 */ /* 0x041fe400078e020e */
[----:B------:R-:W5:Y:S02]  /*25c0*/  LDG.E R14, desc[UR6][R14.64] ;  /* 0x000000060e0e7981 */ /* 0x000f64000c1e1900 */
[----:B------:R-:W-:-:S04]  /*25d0*/  IMAD.WIDE R18, R21, 0x4, R16 ;  /* 0x0000000415127825 */ /* 0x000fc800078e0210 */
[C---:B------:R-:W-:Y:S01]  /*25e0*/  IMAD.WIDE R22, R21.reuse, 0x4, R18 ;  /* 0x0000000415167825 */ /* 0x040fe200078e0212 */
[----:B------:R0:W5:Y:S04]  /*25f0*/  LDG.E R15, desc[UR6][R16.64] ;  /* 0x00000006100f7981 */ /* 0x000168000c1e1900 */
[----:B------:R-:W5:Y:S01]  /*2600*/  LDG.E R18, desc[UR6][R18.64] ;  /* 0x0000000612127981 */ /* 0x000f62000c1e1900 */
[----:B-1----:R-:W-:-:S03]  /*2610*/  IMAD.WIDE R12, R21, 0x4, R22 ;  /* 0x00000004150c7825 */ /* 0x002fc600078e0216 */
[----:B------:R-:W5:Y:S01]  /*2620*/  LDG.E R22, desc[UR6][R22.64] ;  /* 0x0000000616167981 */ /* 0x000f62000c1e1900 */
[----:B0-----:R-:W-:-:S06]  /*2630*/  IMAD.WIDE R16, R21, 0x4, R12 ;  /* 0x0000000415107825 */ /* 0x001fcc00078e020c */
[----:B------:R-:W5:Y:S04]  /*2640*/  LDG.E R16, desc[UR6][R16.64] ;  /* 0x0000000610107981 */ /* 0x000f68000c1e1900 */
[----:B------:R0:W5:Y:S01]  /*2650*/  LDG.E R23, desc[UR6][R12.64] ;  /* 0x000000060c177981 */ /* 0x000162000c1e1900 */
[----:B------:R-:W-:-:S05]  /*2660*/  VIADD R25, R25, 0x10 ;  /* 0x0000001019197836 */ /* 0x000fca0000000000 */
[----:B------:R-:W-:Y:S01]  /*2670*/  ISETP.NE.AND P4, PT, R25, RZ, PT ;  /* 0x000000ff1900720c */ /* 0x000fe20003f85270 */
[----:B------:R-:W-:Y:S02]  /*2680*/  VIADD R26, R26, 0x10 ;  /* 0x000000101a1a7836 */ /* 0x000fe40000000000 */
[----:B------:R-:W-:Y:S01]  /*2690*/  IMAD R7, R21, 0x10, R7 ;  /* 0x0000001015077824 */ /* 0x000fe200078e0207 */
[----:B--2---:R-:W-:-:S04]  /*26a0*/  ISETP.NE.AND P3, PT, R28, -0x2, PT ;  /* 0xfffffffe1c00780c */ /* 0x004fc80003f65270 */
[----:B------:R-:W-:Y:S02]  /*26b0*/  SEL R28, R28, RZ, P3 ;  /* 0x000000ff1c1c7207 */ /* 0x000fe40001800000 */
[----:B----4-:R-:W-:-:S04]  /*26c0*/  ISETP.NE.AND P2, PT, R20, -0x2, PT ;  /* 0xfffffffe1400780c */ /* 0x010fc80003f45270 */
[----:B------:R-:W-:Y:S02]  /*26d0*/  SEL R20, R20, RZ, P2 ;  /* 0x000000ff14147207 */ /* 0x000fe40001000000 */
[----:B---3--:R-:W-:Y:S02]  /*26e0*/  ISETP.NE.AND P2, PT, R27, -0x2, PT ;  /* 0xfffffffe1b00780c */ /* 0x008fe40003f45270 */
[----:B-----5:R-:W-:Y:S02]  /*26f0*/  ISETP.NE.AND P3, PT, R29, -0x2, PT ;  /* 0xfffffffe1d00780c */ /* 0x020fe40003f65270 */
[----:B------:R-:W-:Y:S02]  /*2700*/  SEL R27, R27, RZ, P2 ;  /* 0x000000ff1b1b7207 */ /* 0x000fe40001000000 */
[----:B------:R-:W-:Y:S02]  /*2710*/  SEL R29, R29, RZ, P3 ;  /* 0x000000ff1d1d7207 */ /* 0x000fe40001800000 */
[----:B------:R-:W-:-:S02]  /*2720*/  ISETP.NE.AND P2, PT, R14, -0x2, PT ;  /* 0xfffffffe0e00780c */ /* 0x000fc40003f45270 */
[----:B------:R-:W-:Y:S02]  /*2730*/  IADD3 R20, PT, PT, R28, R24, R20 ;  /* 0x000000181c147210 */ /* 0x000fe40007ffe014 */
[----:B0-----:R-:W-:Y:S02]  /*2740*/  SEL R13, R14, RZ, P2 ;  /* 0x000000ff0e0d7207 */ /* 0x001fe40001000000 */
[----:B------:R-:W-:Y:S02]  /*2750*/  ISETP.NE.AND P3, PT, R15, -0x2, PT ;  /* 0xfffffffe0f00780c */ /* 0x000fe40003f65270 */
[----:B------:R-:W-:Y:S02]  /*2760*/  IADD3 R20, PT, PT, R29, R20, R27 ;  /* 0x000000141d147210 */ /* 0x000fe40007ffe01b */
[----:B------:R-:W-:Y:S02]  /*2770*/  SEL R15, R15, RZ, P3 ;  /* 0x000000ff0f0f7207 */ /* 0x000fe40001800000 */
[----:B------:R-:W-:-:S02]  /*2780*/  ISETP.NE.AND P2, PT, R18, -0x2, PT ;  /* 0xfffffffe1200780c */ /* 0x000fc40003f45270 */
[----:B------:R-:W-:Y:S02]  /*2790*/  ISETP.NE.AND P3, PT, R22, -0x2, PT ;  /* 0xfffffffe1600780c */ /* 0x000fe40003f65270 */
[----:B------:R-:W-:Y:S02]  /*27a0*/  SEL R18, R18, RZ, P2 ;  /* 0x000000ff12127207 */ /* 0x000fe40001000000 */
[----:B------:R-:W-:Y:S02]  /*27b0*/  SEL R22, R22, RZ, P3 ;  /* 0x000000ff16167207 */ /* 0x000fe40001800000 */
[----:B------:R-:W-:Y:S02]  /*27c0*/  IADD3 R13, PT, PT, R15, R20, R13 ;  /* 0x000000140f0d7210 */ /* 0x000fe40007ffe00d */
[----:B------:R-:W-:Y:S02]  /*27d0*/  ISETP.NE.AND P3, PT, R16, -0x2, PT ;  /* 0xfffffffe1000780c */ /* 0x000fe40003f65270 */
[----:B------:R-:W-:-:S02]  /*27e0*/  ISETP.NE.AND P2, PT, R23, -0x2, PT ;  /* 0xfffffffe1700780c */ /* 0x000fc40003f45270 */
[----:B------:R-:W-:Y:S02]  /*27f0*/  IADD3 R13, PT, PT, R22, R13, R18 ;  /* 0x0000000d160d7210 */ /* 0x000fe40007ffe012 */
[----:B------:R-:W-:Y:S02]  /*2800*/  SEL R12, R23, RZ, P2 ;  /* 0x000000ff170c7207 */ /* 0x000fe40001000000 */
[----:B------:R-:W-:-:S04]  /*2810*/  SEL R16, R16, RZ, P3 ;  /* 0x000000ff10107207 */ /* 0x000fc80001800000 */
[----:B------:R-:W-:Y:S01]  /*2820*/  IADD3 R27, PT, PT, R16, R13, R12 ;  /* 0x0000000d101b7210 */ /* 0x000fe20007ffe00c */
[----:B------:R-:W-:Y:S06]  /*2830*/  @P4 BRA `(.L_x_53) ;  /* 0xfffffff800cc4947 */ /* 0x000fec000383ffff */
.L_x_52:
[----:B------:R-:W-:Y:S05]  /*2840*/  BSYNC.RECONVERGENT B6 ;  /* 0x0000000000067941 */ /* 0x000fea0003800200 */
.L_x_51:
[----:B------:R-:W-:Y:S05]  /*2850*/  @!P1 BRA `(.L_x_50) ;  /* 0x0000000400649947 */ /* 0x000fea0003800000 */
[----:B------:R-:W-:Y:S01]  /*2860*/  ISETP.GE.U32.AND P2, PT, R9, 0x8, PT ;  /* 0x000000080900780c */ /* 0x000fe20003f46070 */
[----:B------:R-:W-:Y:S01]  /*2870*/  BSSY.RECONVERGENT B6, `(.L_x_54) ;  /* 0x000002c000067945 */ /* 0x000fe20003800200 */
[----:B------:R-:W-:-:S04]  /*2880*/  LOP3.LUT R7, R8, 0x7, RZ, 0xc0, !PT ;  /* 0x0000000708077812 */ /* 0x000fc800078ec0ff */
[----:B------:R-:W-:-:S07]  /*2890*/  ISETP.NE.AND P1, PT, R7, RZ, PT ;  /* 0x000000ff0700720c */ /* 0x000fce0003f25270 */
[----:B------:R-:W-:Y:S06]  /*28a0*/  @!P2 BRA `(.L_x_55) ;  /* 0x0000000000a0a947 */ /* 0x000fec0003800000 */
[----:B------:R-:W0:Y:S08]  /*28b0*/  LDC R25, c[0x0][0x398] ;  /* 0x0000e600ff197b82 */ /* 0x000e300000000800 */
[----:B------:R-:W1:Y:S01]  /*28c0*/  LDC.64 R20, c[0x0][0x380] ;  /* 0x0000e000ff147b82 */ /* 0x000e620000000a00 */
[----:B0-----:R-:W-:-:S04]  /*28d0*/  IMAD R9, R26, R25, R3 ;  /* 0x000000191a097224 */ /* 0x001fc800078e0203 */
        /* <DEDUP_REMOVED lines=8> */
[----:B------:R-:W5:Y:S02]  /*2960*/  LDG.E R12, desc[UR6][R12.64] ;  /* 0x000000060c0c7981 */ /* 0x000f64000c1e1900 */
[C---:B------:R-:W-:Y:S02]  /*2970*/  IMAD.WIDE R18, R25.reuse, 0x4, R14 ;  /* 0x0000000419127825 */ /* 0x040fe400078e020e */
[----:B------:R-:W5:Y:S02]  /*2980*/  LDG.E R14, desc[UR6][R14.64] ;  /* 0x000000060e0e7981 */ /* 0x000f64000c1e1900 */
[C---:B------:R-:W-:Y:S02]  /*2990*/  IMAD.WIDE R22, R25.reuse, 0x4, R18 ;  /* 0x0000000419167825 */ /* 0x040fe400078e0212 */
[----:B------:R-:W5:Y:S02]  /*29a0*/  LDG.E R18, desc[UR6][R18.64] ;  /* 0x0000000612127981 */ /* 0x000f64000c1e1900 */
[----:B------:R-:W-:-:S02]  /*29b0*/  IMAD.WIDE R24, R25, 0x4, R22 ;  /* 0x0000000419187825 */ /* 0x000fc400078e0216 */
[----:B------:R-:W5:Y:S04]  /*29c0*/  LDG.E R22, desc[UR6][R22.64] ;  /* 0x0000000616167981 */ /* 0x000f68000c1e1900 */
[----:B------:R-:W5:Y:S01]  /*29d0*/  LDG.E R24, desc[UR6][R24.64] ;  /* 0x0000000618187981 */ /* 0x000f62000c1e1900 */
[----:B------:R-:W-:Y:S01]  /*29e0*/  VIADD R26, R26, 0x8 ;  /* 0x000000081a1a7836 */ /* 0x000fe20000000000 */
[----:B--2---:R-:W-:Y:S02]  /*29f0*/  ISETP.NE.AND P2, PT, R20, -0x2, PT ;  /* 0xfffffffe1400780c */ /* 0x004fe40003f45270 */
[----:B---3--:R-:W-:Y:S02]  /*2a00*/  ISETP.NE.AND P3, PT, R16, -0x2, PT ;  /* 0xfffffffe1000780c */ /* 0x008fe40003f65270 */
[----:B------:R-:W-:-:S02]  /*2a10*/  SEL R20, R20, RZ, P2 ;  /* 0x000000ff14147207 */ /* 0x000fc40001000000 */
        /* <DEDUP_REMOVED lines=17> */
.L_x_55:
[----:B------:R-:W-:Y:S05]  /*2b30*/  BSYNC.RECONVERGENT B6 ;  /* 0x0000000000067941 */ /* 0x000fea0003800200 */
.L_x_54:
        /* <DEDUP_REMOVED lines=28> */
.L_x_57:
[----:B------:R-:W-:Y:S05]  /*2d00*/  BSYNC.RECONVERGENT B6 ;  /* 0x0000000000067941 */ /* 0x000fea0003800200 */
.L_x_56:
[----:B------:R-:W-:Y:S05]  /*2d10*/  @!P1 BRA `(.L_x_50) ;  /* 0x0000000000349947 */ /* 0x000fea0003800000 */
[----:B------:R-:W0:Y:S01]  /*2d20*/  LDC R16, c[0x0][0x398] ;  /* 0x0000e600ff107b82 */ /* 0x000e220000000800 */
[----:B------:R-:W-:-:S07]  /*2d30*/  IMAD.MOV R12, RZ, RZ, -R10 ;  /* 0x000000ffff0c7224 */ /* 0x000fce00078e0a0a */
[----:B------:R-:W1:Y:S01]  /*2d40*/  LDC.64 R8, c[0x0][0x380] ;  /* 0x0000e000ff087b82 */ /* 0x000e620000000a00 */
[----:B0-----:R-:W-:-:S07]  /*2d50*/  IMAD R7, R26, R16, R3 ;  /* 0x000000101a077224 */ /* 0x001fce00078e0203 */
.L_x_58:
[----:B-1----:R-:W-:-:S06]  /*2d60*/  IMAD.WIDE R10, R7, 0x4, R8 ;  /* 0x00000004070a7825 */ /* 0x002fcc00078e0208 */
        /* <DEDUP_REMOVED lines=8> */
.L_x_50:
[----:B------:R-:W-:Y:S05]  /*2df0*/  BSYNC.RECONVERGENT B4 ;  /* 0x0000000000047941 */ /* 0x000fea0003800200 */
.L_x_49:
[----:B------:R-:W-:Y:S05]  /*2e00*/  BRA `(.L_x_59) ;  /* 0x0000000800907947 */ /* 0x000fea0003800000 */
.L_x_48:
[----:B------:R-:W-:Y:S01]  /*2e10*/  ISETP.GE.AND P1, PT, R3, R4, PT ;  /* 0x000000040300720c */ /* 0x000fe20003f26270 */
[----:B------:R-:W-:-:S12]  /*2e20*/  IMAD.MOV.U32 R27, RZ, RZ, RZ ;  /* 0x000000ffff1b7224 */ /* 0x000fd800078e00ff */
        /* <DEDUP_REMOVED lines=10> */
[----:B------:R-:W0:Y:S01]  /*2ed0*/  LDC.64 R8, c[0x0][0x380] ;  /* 0x0000e000ff087b82 */ /* 0x000e220000000a00 */
[----:B------:R-:W1:Y:S01]  /*2ee0*/  LDCU UR4, c[0x0][0x398] ;  /* 0x00007300ff0477ac */ /* 0x000e620008000800 */
[----:B------:R-:W-:Y:S01]  /*2ef0*/  LOP3.LUT R15, R12, 0xfffffff0, RZ, 0xc0, !PT ;  /* 0xfffffff00c0f7812 */ /* 0x000fe200078ec0ff */
[----:B------:R-:W-:Y:S02]  /*2f00*/  IMAD.MOV.U32 R27, RZ, RZ, RZ ;  /* 0x000000ffff1b7224 */ /* 0x000fe400078e00ff */
[----:B------:R-:W-:Y:S02]  /*2f10*/  IMAD.MOV.U32 R7, RZ, RZ, R3 ;  /* 0x000000ffff077224 */ /* 0x000fe400078e0003 */
[----:B------:R-:W-:Y:S02]  /*2f20*/  IMAD.MOV R15, RZ, RZ, -R15 ;  /* 0x000000ffff0f7224 */ /* 0x000fe400078e0a0f */
[----:B-1----:R-:W-:Y:S01]  /*2f30*/  IMAD R13, R2, UR4, R3 ;  /* 0x00000004020d7c24 */ /* 0x002fe2000f8e0203 */
[----:B0-----:R-:W-:-:S05]  /*2f40*/  IADD3 R8, P2, PT, R8, 0x20, RZ ;  /* 0x0000002008087810 */ /* 0x001fca0007f5e0ff */
[----:B------:R-:W-:-:S08]  /*2f50*/  IMAD.X R9, RZ, RZ, R9, P2 ;  /* 0x000000ffff097224 */ /* 0x000fd000010e0609 */
.L_x_62:
        /* <DEDUP_REMOVED lines=10> */
[----:B---3--:R-:W-:Y:S02]  /*3000*/  ISETP.NE.AND P3, PT, R21, -0x2, PT ;  /* 0xfffffffe1500780c */ /* 0x008fe40003f65270 */
[----:B------:R-:W-:Y:S02]  /*3010*/  SEL R20, R19, RZ, P2 ;  /* 0x000000ff13147207 */ /* 0x000fe40001000000 */
[----:B------:R-:W-:Y:S01]  /*3020*/  SEL R21, R21, RZ, P3 ;  /* 0x000000ff15157207 */ /* 0x000fe20001800000 */
[----:B------:R-:W2:Y:S01]  /*3030*/  LDG.E R19, desc[UR6][R10.64] ;  /* 0x000000060a137981 */ /* 0x000ea2000c1e1900 */
[----:B----4-:R-:W-:Y:S02]  /*3040*/  ISETP.NE.AND P2, PT, R22, -0x2, PT ;  /* 0xfffffffe1600780c */ /* 0x010fe40003f45270 */
[----:B-----5:R-:W-:Y:S02]  /*3050*/  ISETP.NE.AND P3, PT, R23, -0x2, PT ;  /* 0xfffffffe1700780c */ /* 0x020fe40003f65270 */
[----:B------:R-:W-:-:S02]  /*3060*/  IADD3 R21, PT, PT, R21, R27, R20 ;  /* 0x0000001b15157210 */ /* 0x000fc40007ffe014 */
[----:B------:R-:W-:Y:S01]  /*3070*/  SEL R22, R22, RZ, P2 ;  /* 0x000000ff16167207 */ /* 0x000fe20001000000 */
[----:B------:R-:W3:Y:S01]  /*3080*/  LDG.E R20, desc[UR6][R10.64+0x4] ;  /* 0x000004060a147981 */ /* 0x000ee2000c1e1900 */
[----:B------:R-:W-:Y:S02]  /*3090*/  SEL R23, R23, RZ, P3 ;  /* 0x000000ff17177207 */ /* 0x000fe40001800000 */
[----:B------:R-:W-:Y:S02]  /*30a0*/  ISETP.NE.AND P2, PT, R17, -0x2, PT ;  /* 0xfffffffe1100780c */ /* 0x000fe40003f45270 */
[----:B------:R-:W-:Y:S02]  /*30b0*/  IADD3 R23, PT, PT, R23, R21, R22 ;  /* 0x0000001517177210 */ /* 0x000fe40007ffe016 */
        /* <DEDUP_REMOVED lines=9> */
[----:B------:R0:W5:Y:S01]  /*3150*/  LDG.E R24, desc[UR6][R10.64+0x1c] ;  /* 0x00001c060a187981 */ /* 0x000162000c1e1900 */
[----:B------:R-:W-:Y:S02]  /*3160*/  ISETP.NE.AND P2, PT, R14, -0x2, PT ;  /* 0xfffffffe0e00780c */ /* 0x000fe40003f45270 */
[----:B------:R-:W-:Y:S02]  /*3170*/  ISETP.NE.AND P3, PT, R16, -0x2, PT ;  /* 0xfffffffe1000780c */ /* 0x000fe40003f65270 */
[----:B------:R-:W-:Y:S02]  /*3180*/  SEL R27, R14, RZ, P2 ;  /* 0x000000ff0e1b7207 */ /* 0x000fe40001000000 */
[----:B------:R-:W-:Y:S01]  /*3190*/  SEL R16, R16, RZ, P3 ;  /* 0x000000ff10107207 */ /* 0x000fe20001800000 */
[----:B------:R-:W-:-:S03]  /*31a0*/  VIADD R15, R15, 0x10 ;  /* 0x000000100f0f7836 */ /* 0x000fc60000000000 */
[----:B------:R-:W-:Y:S02]  /*31b0*/  IADD3 R16, PT, PT, R16, R26, R27 ;  /* 0x0000001a10107210 */ /* 0x000fe40007ffe01b */
[----:B------:R-:W-:Y:S01]  /*31c0*/  ISETP.NE.AND P4, PT, R15, RZ, PT ;  /* 0x000000ff0f00720c */ /* 0x000fe20003f85270 */
[----:B------:R-:W-:Y:S02]  /*31d0*/  VIADD R7, R7, 0x10 ;  /* 0x0000001007077836 */ /* 0x000fe40000000000 */
[----:B------:R-:W-:Y:S01]  /*31e0*/  VIADD R13, R13, 0x10 ;  /* 0x000000100d0d7836 */ /* 0x000fe20000000000 */
[----:B--2---:R-:W-:-:S04]  /*31f0*/  ISETP.NE.AND P2, PT, R19, -0x2, PT ;  /* 0xfffffffe1300780c */ /* 0x004fc80003f45270 */
[----:B------:R-:W-:Y:S02]  /*3200*/  SEL R19, R19, RZ, P2 ;  /* 0x000000ff13137207 */ /* 0x000fe40001000000 */
[----:B---3--:R-:W-:-:S04]  /*3210*/  ISETP.NE.AND P3, PT, R20, -0x2, PT ;  /* 0xfffffffe1400780c */ /* 0x008fc80003f65270 */
[----:B------:R-:W-:Y:S02]  /*3220*/  SEL R20, R20, RZ, P3 ;  /* 0x000000ff14147207 */ /* 0x000fe40001800000 */
[C---:B----4-:R-:W-:Y:S02]  /*3230*/  ISETP.NE.AND P2, PT, R22.reuse, -0x2, PT ;  /* 0xfffffffe1600780c */ /* 0x050fe40003f45270 */
[C---:B-----5:R-:W-:Y:S02]  /*3240*/  ISETP.NE.AND P3, PT, R21.reuse, -0x2, PT ;  /* 0xfffffffe1500780c */ /* 0x060fe40003f65270 */
[----:B0-----:R-:W-:Y:S02]  /*3250*/  SEL R11, R22, RZ, P2 ;  /* 0x000000ff160b7207 */ /* 0x001fe40001000000 */
[----:B------:R-:W-:Y:S02]  /*3260*/  SEL R21, R21, RZ, P3 ;  /* 0x000000ff15157207 */ /* 0x000fe40001800000 */
[----:B------:R-:W-:-:S02]  /*3270*/  ISETP.NE.AND P3, PT, R17, -0x2, PT ;  /* 0xfffffffe1100780c */ /* 0x000fc40003f65270 */
[----:B------:R-:W-:Y:S02]  /*3280*/  ISETP.NE.AND P2, PT, R18, -0x2, PT ;  /* 0xfffffffe1200780c */ /* 0x000fe40003f45270 */
[----:B------:R-:W-:Y:S02]  /*3290*/  IADD3 R16, PT, PT, R20, R16, R19 ;  /* 0x0000001014107210 */ /* 0x000fe40007ffe013 */
[----:B------:R-:W-:Y:S02]  /*32a0*/  SEL R18, R18, RZ, P2 ;  /* 0x000000ff12127207 */ /* 0x000fe40001000000 */
[----:B------:R-:W-:Y:S02]  /*32b0*/  SEL R17, R17, RZ, P3 ;  /* 0x000000ff11117207 */ /* 0x000fe40001800000 */
[----:B------:R-:W-:Y:S02]  /*32c0*/  IADD3 R11, PT, PT, R21, R16, R11 ;  /* 0x00000010150b7210 */ /* 0x000fe40007ffe00b */
[----:B------:R-:W-:-:S02]  /*32d0*/  ISETP.NE.AND P2, PT, R23, -0x2, PT ;  /* 0xfffffffe1700780c */ /* 0x000fc40003f45270 */
[C---:B------:R-:W-:Y:S02]  /*32e0*/  ISETP.NE.AND P3, PT, R24.reuse, -0x2, PT ;  /* 0xfffffffe1800780c */ /* 0x040fe40003f65270 */
[----:B------:R-:W-:Y:S02]  /*32f0*/  IADD3 R11, PT, PT, R17, R11, R18 ;  /* 0x0000000b110b7210 */ /* 0x000fe40007ffe012 */
[----:B------:R-:W-:Y:S02]  /*3300*/  SEL R10, R23, RZ, P2 ;  /* 0x000000ff170a7207 */ /* 0x000fe40001000000 */
[----:B------:R-:W-:-:S04]  /*3310*/  SEL R24, R24, RZ, P3 ;  /* 0x000000ff18187207 */ /* 0x000fc80001800000 */
[----:B------:R-:W-:Y:S01]  /*3320*/  IADD3 R27, PT, PT, R24, R11, R10 ;  /* 0x0000000b181b7210 */ /* 0x000fe20007ffe00a */
[----:B------:R-:W-:Y:S06]  /*3330*/  @P4 BRA `(.L_x_62) ;  /* 0xfffffffc00084947 */ /* 0x000fec000383ffff */
.L_x_61:
[----:B------:R-:W-:Y:S05]  /*3340*/  BSYNC.RECONVERGENT B4 ;  /* 0x0000000000047941 */ /* 0x000fea0003800200 */
.L_x_60:
[----:B------:R-:W-:Y:S05]  /*3350*/  @!P1 BRA `(.L_x_59) ;  /* 0x00000004003c9947 */ /* 0x000fea0003800000 */
[----:B------:R-:W-:Y:S01]  /*3360*/  ISETP.GE.U32.AND P2, PT, R25, 0x8, PT ;  /* 0x000000081900780c */ /* 0x000fe20003f46070 */
[----:B------:R-:W-:Y:S01]  /*3370*/  BSSY.RECONVERGENT B4, `(.L_x_63) ;  /* 0x0000025000047945 */ /* 0x000fe20003800200 */
[----:B------:R-:W-:-:S04]  /*3380*/  LOP3.LUT R17, R12, 0x7, RZ, 0xc0, !PT ;  /* 0x000000070c117812 */ /* 0x000fc800078ec0ff */
[----:B------:R-:W-:-:S07]  /*3390*/  ISETP.NE.AND P1, PT, R17, RZ, PT ;  /* 0x000000ff1100720c */ /* 0x000fce0003f25270 */
[----:B------:R-:W-:Y:S06]  /*33a0*/  @!P2 BRA `(.L_x_64) ;  /* 0x000000000084a947 */ /* 0x000fec0003800000 */
[----:B------:R-:W0:Y:S01]  /*33b0*/  LDC.64 R8, c[0x0][0x380] ;  /* 0x0000e000ff087b82 */ /* 0x000e220000000a00 */
[----:B------:R-:W1:Y:S02]  /*33c0*/  LDCU UR4, c[0x0][0x398] ;  /* 0x00007300ff0477ac */ /* 0x000e640008000800 */
[----:B-1----:R-:W-:-:S04]  /*33d0*/  IMAD R11, R2, UR4, R7 ;  /* 0x00000004020b7c24 */ /* 0x002fc8000f8e0207 */
[----:B0-----:R-:W-:-:S05]  /*33e0*/  IMAD.WIDE R8, R11, 0x4, R8 ;  /* 0x000000040b087825 */ /* 0x001fca00078e0208 */
        /* <DEDUP_REMOVED lines=29> */
.L_x_64:
[----:B------:R-:W-:Y:S05]  /*35c0*/  BSYNC.RECONVERGENT B4 ;  /* 0x0000000000047941 */ /* 0x000fea0003800200 */
.L_x_63:
        /* <DEDUP_REMOVED lines=13> */
[----:B------:R-:W5:Y:S01]  /*36a0*/  LDG.E R14, desc[UR6][R8.64+0xc] ;  /* 0x00000c06080e7981 */ /* 0x000f62000c1e1900 */
[----:B------:R-:W-:Y:S01]  /*36b0*/  VIADD R7, R7, 0x4 ;  /* 0x0000000407077836 */ /* 0x000fe20000000000 */
[----:B--2---:R-:W-:-:S02]  /*36c0*/  ISETP.NE.AND P2, PT, R10, -0x2, PT ;  /* 0xfffffffe0a00780c */ /* 0x004fc40003f45270 */
[C---:B---3--:R-:W-:Y:S02]  /*36d0*/  ISETP.NE.AND P3, PT, R11.reuse, -0x2, PT ;  /* 0xfffffffe0b00780c */ /* 0x048fe40003f65270 */
[----:B------:R-:W-:Y:S02]  /*36e0*/  SEL R10, R10, RZ, P2 ;  /* 0x000000ff0a0a7207 */ /* 0x000fe40001000000 */
[----:B----4-:R-:W-:Y:S02]  /*36f0*/  ISETP.NE.AND P4, PT, R12, -0x2, PT ;  /* 0xfffffffe0c00780c */ /* 0x010fe40003f85270 */
[----:B------:R-:W-:Y:S02]  /*3700*/  SEL R11, R11, RZ, P3 ;  /* 0x000000ff0b0b7207 */ /* 0x000fe40001800000 */
[----:B-----5:R-:W-:Y:S02]  /*3710*/  ISETP.NE.AND P5, PT, R14, -0x2, PT ;  /* 0xfffffffe0e00780c */ /* 0x020fe40003fa5270 */
[----:B------:R-:W-:-:S02]  /*3720*/  SEL R13, R12, RZ, P4 ;  /* 0x000000ff0c0d7207 */ /* 0x000fc40002000000 */
[----:B------:R-:W-:Y:S02]  /*3730*/  SEL R14, R14, RZ, P5 ;  /* 0x000000ff0e0e7207 */ /* 0x000fe40002800000 */
[----:B------:R-:W-:-:S04]  /*3740*/  IADD3 R10, PT, PT, R11, R27, R10 ;  /* 0x0000001b0b0a7210 */ /* 0x000fc80007ffe00a */
[----:B------:R-:W-:-:S07]  /*3750*/  IADD3 R27, PT, PT, R14, R10, R13 ;  /* 0x0000000a0e1b7210 */ /* 0x000fce0007ffe00d */
.L_x_66:
[----:B------:R-:W-:Y:S05]  /*3760*/  BSYNC.RECONVERGENT B4 ;  /* 0x0000000000047941 */ /* 0x000fea0003800200 */
.L_x_65:
[----:B------:R-:W-:Y:S05]  /*3770*/  @!P1 BRA `(.L_x_59) ;  /* 0x0000000000349947 */ /* 0x000fea0003800000 */
[----:B------:R-:W0:Y:S01]  /*3780*/  LDC.64 R8, c[0x0][0x380] ;  /* 0x0000e000ff087b82 */ /* 0x000e220000000a00 */
[----:B------:R-:W1:Y:S01]  /*3790*/  LDCU UR4, c[0x0][0x398] ;  /* 0x00007300ff0477ac */ /* 0x000e620008000800 */
[----:B------:R-:W-:Y:S02]  /*37a0*/  IMAD.MOV R12, RZ, RZ, -R15 ;  /* 0x000000ffff0c7224 */ /* 0x000fe400078e0a0f */
[----:B-1----:R-:W-:-:S07]  /*37b0*/  IMAD R7, R2, UR4, R7 ;  /* 0x0000000402077c24 */ /* 0x002fce000f8e0207 */
.L_x_67:
[----:B0-----:R-:W-:-:S06]  /*37c0*/  IMAD.WIDE R10, R7, 0x4, R8 ;  /* 0x00000004070a7825 */ /* 0x001fcc00078e0208 */
        /* <DEDUP_REMOVED lines=8> */
.L_x_59:
[----:B------:R-:W-:Y:S05]  /*3850*/  BSYNC.RECONVERGENT B5 ;  /* 0x0000000000057941 */ /* 0x000fea0003800200 */
.L_x_47:
[----:B------:R-:W-:-:S13]  /*3860*/  ISETP.NE.AND P1, PT, R27, R6, PT ;  /* 0x000000061b00720c */ /* 0x000fda0003f25270 */
[----:B------:R-:W-:Y:S05]  /*3870*/  @P1 BRA `(.L_x_5) ;  /* 0x0000000000d41947 */ /* 0x000fea0003800000 */
[----:B------:R-:W-:Y:S05]  /*3880*/  @!P0 BRA `(.L_x_68) ;  /* 0x0000000000708947 */ /* 0x000fea0003800000 */
[----:B------:R-:W-:-:S13]  /*3890*/  ISETP.GE.AND P0, PT, R2, R5, PT ;  /* 0x000000050200720c */ /* 0x000fda0003f06270 */
[----:B------:R-:W-:Y:S05]  /*38a0*/  @P0 BRA `(.L_x_3) ;  /* 0x0000000000f40947 */ /* 0x000fea0003800000 */
.L_x_72:
[----:B------:R-:W0:Y:S01]  /*38b0*/  LDC.64 R6, c[0x0][0x380] ;  /* 0x0000e000ff067b82 */ /* 0x000e220000000a00 */
[----:B------:R-:W1:Y:S01]  /*38c0*/  LDCU UR4, c[0x0][0x398] ;  /* 0x00007300ff0477ac */ /* 0x000e620008000800 */
[----:B------:R-:W-:Y:S01]  /*38d0*/  VIADD R4, R2, 0x1 ;  /* 0x0000000102047836 */ /* 0x000fe20000000000 */
[----:B------:R-:W-:Y:S04]  /*38e0*/  BSSY.RELIABLE B4, `(.L_x_69) ;  /* 0x0000015000047945 */ /* 0x000fe80003800100 */
[----:B------:R-:W-:Y:S01]  /*38f0*/  ISETP.GE.AND P0, PT, R4, R5, PT ;  /* 0x000000050400720c */ /* 0x000fe20003f06270 */
[----:B-1----:R-:W-:-:S04]  /*3900*/  IMAD R9, R2, UR4, R3 ;  /* 0x0000000402097c24 */ /* 0x002fc8000f8e0203 */
[----:B0-----:R-:W-:-:S08]  /*3910*/  IMAD.WIDE R6, R9, 0x4, R6 ;  /* 0x0000000409067825 */ /* 0x001fd000078e0206 */
[----:B------:R-:W-:Y:S05]  /*3920*/  @P0 BRA `(.L_x_70) ;  /* 0x0000000000300947 */ /* 0x000fea0003800000 */
[----:B------:R0:W5:Y:S01]  /*3930*/  LDG.E R11, desc[UR6][R6.64] ;  /* 0x00000006060b7981 */ /* 0x000162000c1e1900 */
[----:B------:R-:W1:Y:S02]  /*3940*/  LDC.64 R8, c[0x0][0x380] ;  /* 0x0000e000ff087b82 */ /* 0x000e640000000a00 */
.L_x_71:
[----:B------:R-:W0:Y:S02]  /*3950*/  LDCU UR4, c[0x0][0x398] ;  /* 0x00007300ff0477ac */ /* 0x000e240008000800 */
[----:B0-----:R-:W-:-:S04]  /*3960*/  IMAD R7, R4, UR4, R3 ;  /* 0x0000000404077c24 */ /* 0x001fc8000f8e0203 */
[----:B-1----:R-:W-:-:S06]  /*3970*/  IMAD.WIDE R6, R7, 0x4, R8 ;  /* 0x0000000407067825 */ /* 0x002fcc00078e0208 */
[----:B------:R-:W2:Y:S02]  /*3980*/  LDG.E R6, desc[UR6][R6.64] ;  /* 0x0000000606067981 */ /* 0x000ea4000c1e1900 */
[----:B--2--5:R-:W-:-:S13]  /*3990*/  ISETP.NE.AND P0, PT, R11, R6, PT ;  /* 0x000000060b00720c */ /* 0x024fda0003f05270 */
[----:B------:R-:W-:Y:S05]  /*39a0*/  @!P0 BREAK.RELIABLE B4 ;  /* 0x0000000000048942 */ /* 0x000fea0003800100 */
[----:B------:R-:W-:Y:S05]  /*39b0*/  @!P0 BRA `(.L_x_5) ;  /* 0x0000000000848947 */ /* 0x000fea0003800000 */
[----:B------:R-:W-:-:S05]  /*39c0*/  VIADD R4, R4, 0x1 ;  /* 0x0000000104047836 */ /* 0x000fca0000000000 */
[----:B------:R-:W-:-:S13]  /*39d0*/  ISETP.GE.AND P0, PT, R4, R5, PT ;  /* 0x000000050400720c */ /* 0x000fda0003f06270 */
[----:B------:R-:W-:Y:S05]  /*39e0*/  @!P0 BRA `(.L_x_71) ;  /* 0xfffffffc00d88947 */ /* 0x000fea000383ffff */
.L_x_70:
[----:B------:R-:W-:-:S05]  /*39f0*/  VIADD R2, R2, 0x1 ;  /* 0x0000000102027836 */ /* 0x000fca0000000000 */
[----:B------:R-:W-:-:S13]  /*3a00*/  ISETP.NE.AND P0, PT, R2, R5, PT ;  /* 0x000000050200720c */ /* 0x000fda0003f05270 */
[----:B------:R-:W-:Y:S05]  /*3a10*/  @!P0 BREAK.RELIABLE B4 ;  /* 0x0000000000048942 */ /* 0x000fea0003800100 */
[----:B------:R-:W-:Y:S05]  /*3a20*/  @!P0 BRA `(.L_x_3) ;  /* 0x0000000000948947 */ /* 0x000fea0003800000 */
[----:B------:R-:W-:Y:S05]  /*3a30*/  BSYNC.RELIABLE B4 ;  /* 0x0000000000047941 */ /* 0x000fea0003800100 */
.L_x_69:
[----:B------:R-:W-:Y:S05]  /*3a40*/  BRA `(.L_x_72) ;  /* 0xfffffffc00987947 */ /* 0x000fea000383ffff */
.L_x_68:
[----:B------:R-:W-:-:S13]  /*3a50*/  ISETP.GE.AND P0, PT, R3, R4, PT ;  /* 0x000000040300720c */ /* 0x000fda0003f06270 */
[----:B------:R-:W-:Y:S05]  /*3a60*/  @P0 BRA `(.L_x_3) ;  /* 0x0000000000840947 */ /* 0x000fea0003800000 */
[----:B------:R-:W0:Y:S02]  /*3a70*/  LDCU UR4, c[0x0][0x398] ;  /* 0x00007300ff0477ac */ /* 0x000e240008000800 */
[----:B0-----:R-:W-:-:S05]  /*3a80*/  IMAD R10, R2, UR4, RZ ;  /* 0x00000004020a7c24 */ /* 0x001fca000f8e02ff */
[----:B------:R-:W-:-:S07]  /*3a90*/  SHF.R.S32.HI R11, RZ, 0x1f, R10 ;  /* 0x0000001fff0b7819 */ /* 0x000fce000001140a */
.L_x_76:
[----:B------:R-:W0:Y:S01]  /*3aa0*/  LDC.64 R8, c[0x0][0x380] ;  /* 0x0000e000ff087b82 */ /* 0x000e220000000a00 */
[--C-:B------:R-:W-:Y:S01]  /*3ab0*/  IMAD.IADD R5, R10, 0x1, R3.reuse ;  /* 0x000000010a057824 */ /* 0x100fe200078e0203 */
[----:B------:R-:W-:Y:S01]  /*3ac0*/  BSSY.RELIABLE B4, `(.L_x_73) ;  /* 0x0000018000047945 */ /* 0x000fe20003800100 */
[----:B------:R-:W-:Y:S02]  /*3ad0*/  IMAD.MOV.U32 R2, RZ, RZ, R3 ;  /* 0x000000ffff027224 */ /* 0x000fe400078e0003 */
[----:B0-----:R-:W-:-:S07]  /*3ae0*/  IMAD.WIDE R8, R5, 0x4, R8 ;  /* 0x0000000405087825 */ /* 0x001fce00078e0208 */
.L_x_75:
[----:B------:R-:W-:-:S05]  /*3af0*/  VIADD R13, R2, 0x1 ;  /* 0x00000001020d7836 */ /* 0x000fca0000000000 */
[----:B------:R-:W-:-:S13]  /*3b00*/  ISETP.GE.AND P0, PT, R13, R4, PT ;  /* 0x000000040d00720c */ /* 0x000fda0003f06270 */
[----:B------:R-:W-:Y:S05]  /*3b10*/  @P0 BRA `(.L_x_74) ;  /* 0x0000000000480947 */ /* 0x000fea0003800000 */
[----:B------:R-:W0:Y:S01]  /*3b20*/  LDCU.64 UR4, c[0x0][0x380] ;  /* 0x00007000ff0477ac */ /* 0x000e220008000a00 */
[----:B------:R-:W-:-:S04]  /*3b30*/  IADD3 R5, P0, PT, R10, R2, RZ ;  /* 0x000000020a057210 */ /* 0x000fc80007f1e0ff */
[----:B------:R-:W-:Y:S02]  /*3b40*/  LEA.HI.X.SX32 R2, R2, R11, 0x1, P0 ;  /* 0x0000000b02027211 */ /* 0x000fe400000f0eff */
[----:B0-----:R-:W-:-:S04]  /*3b50*/  LEA R6, P0, R5, UR4, 0x2 ;  /* 0x0000000405067c11 */ /* 0x001fc8000f8010ff */
[----:B------:R-:W-:Y:S02]  /*3b60*/  LEA.HI.X R7, R5, UR5, R2, 0x2, P0 ;  /* 0x0000000505077c11 */ /* 0x000fe400080f1402 */
[----:B------:R-:W2:Y:S04]  /*3b70*/  LDG.E R2, desc[UR6][R8.64] ;  /* 0x0000000608027981 */ /* 0x000ea8000c1e1900 */
[----:B------:R-:W2:Y:S02]  /*3b80*/  LDG.E R7, desc[UR6][R6.64+0x4] ;  /* 0x0000040606077981 */ /* 0x000ea4000c1e1900 */
[----:B--2---:R-:W-:Y:S01]  /*3b90*/  ISETP.NE.AND P0, PT, R2, R7, PT ;  /* 0x000000070200720c */ /* 0x004fe20003f05270 */
[----:B------:R-:W-:-:S12]  /*3ba0*/  IMAD.MOV.U32 R2, RZ, RZ, R13 ;  /* 0x000000ffff027224 */ /* 0x000fd800078e000d */
[----:B------:R-:W-:Y:S05]  /*3bb0*/  @!P0 BREAK.RELIABLE B4 ;  /* 0x0000000000048942 */ /* 0x000fea0003800100 */
[----:B------:R-:W-:Y:S05]  /*3bc0*/  @P0 BRA `(.L_x_75) ;  /* 0xfffffffc00c80947 */ /* 0x000fea000383ffff */
.L_x_5:
[----:B------:R-:W0:Y:S01]  /*3bd0*/  S2UR UR5, SR_CgaCtaId ;  /* 0x00000000000579c3 */ /* 0x000e220000008800 */
[----:B------:R-:W-:-:S07]  /*3be0*/  UMOV UR4, 0x400 ;  /* 0x0000040000047882 */ /* 0x000fce0000000000 */
[----:B------:R-:W1:Y:S01]  /*3bf0*/  LDC.64 R2, c[0x0][0x3f0] ;  /* 0x0000fc00ff027b82 */ /* 0x000e620000000a00 */
[----:B0-----:R-:W-:-:S09]  /*3c00*/  ULEA UR4, UR5, UR4, 0x18 ;  /* 0x0000000405047291 */ /* 0x001fd2000f8ec0ff */
[----:B------:R-:W-:Y:S04]  /*3c10*/  STS.U8 [UR4], RZ ;  /* 0x000000ffff007988 */ /* 0x000fe80008000004 */
[----:B-1----:R0:W-:Y:S01]  /*3c20*/  STG.E.U8.STRONG.SYS desc[UR6][R2.64], RZ ;  /* 0x000000ff02007986 */ /* 0x0021e2000c115106 */
[----:B------:R-:W-:Y:S05]  /*3c30*/  BRA `(.L_x_3) ;  /* 0x0000000000107947 */ /* 0x000fea0003800000 */
.L_x_74:
[----:B------:R-:W-:Y:S05]  /*3c40*/  BSYNC.RELIABLE B4 ;  /* 0x0000000000047941 */ /* 0x000fea0003800100 */
.L_x_73:
[----:B------:R-:W-:-:S05]  /*3c50*/  VIADD R3, R3, 0x1 ;  /* 0x0000000103037836 */ /* 0x000fca0000000000 */
[----:B------:R-:W-:-:S13]  /*3c60*/  ISETP.NE.AND P0, PT, R3, R4, PT ;  /* 0x000000040300720c */ /* 0x000fda0003f05270 */
[----:B------:R-:W-:Y:S05]  /*3c70*/  @P0 BRA `(.L_x_76) ;  /* 0xfffffffc00880947 */ /* 0x000fea000383ffff */
.L_x_3:
[----:B------:R-:W-:Y:S05]  /*3c80*/  BSYNC.RECONVERGENT B3 ;  /* 0x0000000000037941 */ /* 0x000fea0003800200 */
.L_x_0:
[----:B------:R-:W-:Y:S05]  /*3c90*/  WARPSYNC.ALL ;  /* 0x0000000000007948 */ /* 0x000fea0003800000 */
[----:B------:R-:W-:-:S13]  /*3ca0*/  ISETP.NE.AND P0, PT, R0, RZ, PT ;  /* 0x000000ff0000720c */ /* 0x000fda0003f05270 */
[----:B------:R-:W-:Y:S05]  /*3cb0*/  @P0 EXIT ;  /* 0x000000000000094d */ /* 0x000fea0003800000 */
[----:B0-----:R-:W0:Y:S02]  /*3cc0*/  LDC.64 R2, c[0x0][0x3f0] ;  /* 0x0000fc00ff027b82 */ /* 0x001e240000000a00 */
[----:B0-----:R-:W2:Y:S02]  /*3cd0*/  LDG.E.U8.STRONG.SYS R2, desc[UR6][R2.64] ;  /* 0x0000000602027981 */ /* 0x001ea4000c1f5100 */
[----:B--2---:R-:W-:-:S13]  /*3ce0*/  ISETP.NE.AND P0, PT, R2, RZ, PT ;  /* 0x000000ff0200720c */ /* 0x004fda0003f05270 */
[----:B------:R-:W-:Y:S05]  /*3cf0*/  @P0 EXIT ;  /* 0x000000000000094d */ /* 0x000fea0003800000 */
[----:B------:R-:W0:Y:S01]  /*3d00*/  S2UR UR5, SR_CgaCtaId ;  /* 0x00000000000579c3 */ /* 0x000e220000008800 */
[----:B------:R-:W-:Y:S02]  /*3d10*/  UMOV UR4, 0x400 ;  /* 0x0000040000047882 */ /* 0x000fe40000000000 */
[----:B0-----:R-:W-:-:S09]  /*3d20*/  ULEA UR4, UR5, UR4, 0x18 ;  /* 0x0000000405047291 */ /* 0x001fd2000f8ec0ff */
[----:B------:R-:W-:Y:S01]  /*3d30*/  STS.U8 [UR4], RZ ;  /* 0x000000ffff007988 */ /* 0x000fe20008000004 */
[----:B------:R-:W-:Y:S05]  /*3d40*/  EXIT ;  /* 0x000000000000794d */ /* 0x000fea0003800000 */
.L_x_77:
[----:B------:R-:W-:-:S00]  /*3d50*/  BRA `(.L_x_77) ;  /* 0xfffffffc00fc7947 */ /* 0x000fc0000383ffff */
[----:B------:R-:W-:-:S00]  /*3d60*/  NOP ;  /* 0x0000000000007918 */ /* 0x000fc00000000000 */
        /* <DEDUP_REMOVED lines=9> */
.L_x_130:


//--------------------- .text._Z29print_flattened_matrix_devicePiii --------------------------
	.section	.text._Z29print_flattened_matrix_devicePiii,"ax",@progbits
	.align	128
        .global         _Z29print_flattened_matrix_devicePiii
        .type           _Z29print_flattened_matrix_devicePiii,@function
        .size           _Z29print_flattened_matrix_devicePiii,(.L_x_131 - _Z29print_flattened_matrix_devicePiii)
        .other          _Z29print_flattened_matrix_devicePiii,@"STO_CUDA_ENTRY STV_DEFAULT"
_Z29print_flattened_matrix_devicePiii:
.text._Z29print_flattened_matrix_devicePiii:
[----:B------:R-:W0:Y:S08]  /*0000*/  LDC R1, c[0x0][0x37c] ;  /* 0x0000df00ff017b82 */ /* 0x000e300000000800 */
[----:B------:R-:W1:Y:S01]  /*0010*/  LDC.64 R10, c[0x0][0x388] ;  /* 0x0000e200ff0a7b82 */ /* 0x000e620000000a00 */
[----:B------:R-:W2:Y:S01]  /*0020*/  LDCU UR4, c[0x0][0x2f8] ;  /* 0x00005f00ff0477ac */ /* 0x000ea20008000800 */
[----:B0-----:R-:W-:Y:S01]  /*0030*/  VIADD R1, R1, 0xfffffff8 ;  /* 0xfffffff801017836 */ /* 0x001fe20000000000 */
[----:B------:R-:W-:Y:S01]  /*0040*/  MOV R0, 0x18 ;  /* 0x0000001800007802 */ /* 0x000fe20000000f00 */
[----:B------:R-:W0:Y:S04]  /*0050*/  LDCU UR5, c[0x0][0x2fc] ;  /* 0x00005f80ff0577ac */ /* 0x000e280008000800 */
[----:B------:R3:W4:Y:S01]  /*0060*/  LDC.64 R8, c[0x4][R0] ;  /* 0x0100000000087b82 */ /* 0x0007220000000a00 */
[----:B------:R-:W5:Y:S01]  /*0070*/  LDCU.64 UR6, c[0x4][URZ] ;  /* 0x01000000ff0677ac */ /* 0x000f620008000a00 */
[----:B--2---:R-:W-:Y:S01]  /*0080*/  IADD3 R18, P0, PT, R1, UR4, RZ ;  /* 0x0000000401127c10 */ /* 0x004fe2000ff1e0ff */
[----:B-1----:R3:W-:Y:S04]  /*0090*/  STL.64 [R1], R10 ;  /* 0x0000000a01007387 */ /* 0x0027e80000100a00 */
[----:B0-----:R-:W-:-:S02]  /*00a0*/  IMAD.X R2, RZ, RZ, UR5, P0 ;  /* 0x00000005ff027e24 */ /* 0x001fc400080e06ff */
[----:B-----5:R-:W-:Y:S02]  /*00b0*/  IMAD.U32 R4, RZ, RZ, UR6 ;  /* 0x00000006ff047e24 */ /* 0x020fe4000f8e00ff */
[----:B------:R-:W-:Y:S02]  /*00c0*/  IMAD.U32 R5, RZ, RZ, UR7 ;  /* 0x00000007ff057e24 */ /* 0x000fe4000f8e00ff */
[----:B------:R-:W-:Y:S02]  /*00d0*/  IMAD.MOV.U32 R6, RZ, RZ, R18 ;  /* 0x000000ffff067224 */ /* 0x000fe400078e0012 */
[----:B---3--:R-:W-:-:S07]  /*00e0*/  IMAD.MOV.U32 R7, RZ, RZ, R2 ;  /* 0x000000ffff077224 */ /* 0x008fce00078e0002 */
[----:B------:R-:W-:-:S07]  /*00f0*/  LEPC R20, `(.L_x_78) ;  /* 0x000000001014794e */ /* 0x000fce0000000000 */
[----:B----4-:R-:W-:Y:S05]  /*0100*/  CALL.ABS.NOINC R8 ;  /* 0x0000000008007343 */ /* 0x010fea0003c00000 */
.L_x_78:
[----:B------:R-:W0:Y:S02]  /*0110*/  LDC R17, c[0x0][0x388] ;  /* 0x0000e200ff117b82 */ /* 0x000e240000000800 */
[----:B0-----:R-:W-:-:S13]  /*0120*/  ISETP.GE.AND P0, PT, R17, 0x1, PT ;  /* 0x000000011100780c */ /* 0x001fda0003f06270 */
[----:B------:R-:W-:Y:S05]  /*0130*/  @!P0 BRA `(.L_x_79) ;  /* 0x00000020004c8947 */ /* 0x000fea0003800000 */
[----:B------:R-:W0:Y:S01]  /*0140*/  LDC R23, c[0x0][0x38c] ;  /* 0x0000e300ff177b82 */ /* 0x000e220000000800 */
[----:B------:R-:W-:Y:S01]  /*0150*/  BSSY.RECONVERGENT B8, `(.L_x_79) ;  /* 0x0000211000087945 */ /* 0x000fe20003800200 */
[----:B0-----:R-:W-:-:S13]  /*0160*/  ISETP.GE.AND P0, PT, R23, 0x1, PT ;  /* 0x000000011700780c */ /* 0x001fda0003f06270 */
[----:B------:R-:W-:Y:S05]  /*0170*/  @!P0 BRA `(.L_x_80) ;  /* 0x0000001c00548947 */ /* 0x000fea0003800000 */
[----:B------:R-:W0:Y:S01]  /*0180*/  LDC.64 R28, c[0x0][0x358] ;  /* 0x0000d600ff1c7b82 */ /* 0x000e220000000a00 */
[----:B------:R-:W-:Y:S01]  /*0190*/  BSSY.RECONVERGENT B7, `(.L_x_81) ;  /* 0x00001d2000077945 */ /* 0x000fe20003800200 */
[----:B------:R-:W-:Y:S01]  /*01a0*/  LOP3.LUT R23, R23, 0x7, RZ, 0xc0, !PT ;  /* 0x0000000717177812 */ /* 0x000fe200078ec0ff */
[----:B------:R-:W-:-:S07]  /*01b0*/  IMAD.MOV.U32 R24, RZ, RZ, RZ ;  /* 0x000000ffff187224 */ /* 0x000fce00078e00ff */
.L_x_118:
[----:B------:R-:W1:Y:S01]  /*01c0*/  LDCU UR4, c[0x0][0x38c] ;  /* 0x00007180ff0477ac */ /* 0x000e620008000800 */
[----:B------:R-:W-:Y:S01]  /*01d0*/  IMAD.MOV.U32 R19, RZ, RZ, RZ ;  /* 0x000000ffff137224 */ /* 0x000fe200078e00ff */
[----:B-1----:R-:W-:Y:S02]  /*01e0*/  UISETP.GE.U32.AND UP0, UPT, UR4, 0x10, UPT ;  /* 0x000000100400788c */ /* 0x002fe4000bf06070 */
[----:B------:R-:W-:-:S07]  /*01f0*/  IMAD R26, R24, UR4, RZ ;  /* 0x00000004181a7c24 */ /* 0x000fce000f8e02ff */
[----:B------:R-:W-:Y:S05]  /*0200*/  BRA.U !UP0, `(.L_x_82) ;  /* 0x0000000d084c7547 */ /* 0x000fea000b800000 */
[----:B------:R-:W1:Y:S01]  /*0210*/  LDC.64 R4, c[0x0][0x380] ;  /* 0x0000e000ff047b82 */ /* 0x000e620000000a00 */
[----:B------:R-:W-:Y:S01]  /*0220*/  ULOP3.LUT UR4, UR4, 0x7ffffff0, URZ, 0xc0, !UPT ;  /* 0x7ffffff004047892 */ /* 0x000fe2000f8ec0ff */
[----:B------:R-:W-:Y:S03]  /*0230*/  BSSY.RECONVERGENT B6, `(.L_x_82) ;  /* 0x00000d0000067945 */ /* 0x000fe60003800200 */
[----:B------:R-:W-:-:S06]  /*0240*/  UIADD3 UR4, UPT, UPT, -UR4, URZ, URZ ;  /* 0x000000ff04047290 */ /* 0x000fcc000fffe1ff */
[----:B------:R-:W-:Y:S02]  /*0250*/  IMAD.U32 R25, RZ, RZ, UR4 ;  /* 0x00000004ff197e24 */ /* 0x000fe4000f8e00ff */
[----:B-1----:R-:W-:-:S03]  /*0260*/  IMAD.WIDE.U32 R4, R26, 0x4, R4 ;  /* 0x000000041a047825 */ /* 0x002fc600078e0004 */
[----:B------:R-:W-:-:S05]  /*0270*/  IADD3 R16, P0, PT, R4, 0x20, RZ ;  /* 0x0000002004107810 */ /* 0x000fca0007f1e0ff */
[----:B------:R-:W-:-:S08]  /*0280*/  IMAD.X R17, RZ, RZ, R5, P0 ;  /* 0x000000ffff117224 */ /* 0x000fd000000e0605 */
.L_x_99:
[----:B0-----:R-:W-:Y:S01]  /*0290*/  R2UR UR4, R28 ;  /* 0x000000001c0472ca */ /* 0x001fe200000e0000 */
[----:B------:R-:W0:Y:S01]  /*02a0*/  LDCU.64 UR6, c[0x4][0x8] ;  /* 0x01000100ff0677ac */ /* 0x000e220008000a00 */
[----:B------:R-:W-:-:S13]  /*02b0*/  R2UR UR5, R29 ;  /* 0x000000001d0572ca */ /* 0x000fda00000e0000 */
[----:B------:R-:W2:Y:S01]  /*02c0*/  LDG.E R0, desc[UR4][R16.64+-0x20] ;  /* 0xffffe00410007981 */ /* 0x000ea2000c1e1900 */
[----:B------:R-:W-:Y:S01]  /*02d0*/  MOV R8, 0x18 ;  /* 0x0000001800087802 */ /* 0x000fe20000000f00 */
[----:B------:R-:W1:Y:S01]  /*02e0*/  LDCU UR4, c[0x0][0x38c] ;  /* 0x00007180ff0477ac */ /* 0x000e620008000800 */
[----:B------:R-:W-:Y:S02]  /*02f0*/  IMAD.MOV.U32 R6, RZ, RZ, R18 ;  /* 0x000000ffff067224 */ /* 0x000fe400078e0012 */
[----:B0-----:R-:W-:Y:S02]  /*0300*/  IMAD.U32 R4, RZ, RZ, UR6 ;  /* 0x00000006ff047e24 */ /* 0x001fe4000f8e00ff */
[----:B------:R-:W0:Y:S01]  /*0310*/  LDC.64 R8, c[0x4][R8] ;  /* 0x0100000008087b82 */ /* 0x000e220000000a00 */
[----:B------:R-:W-:Y:S02]  /*0320*/  IMAD.U32 R5, RZ, RZ, UR7 ;  /* 0x00000007ff057e24 */ /* 0x000fe4000f8e00ff */
[----:B------:R-:W-:Y:S01]  /*0330*/  IMAD.MOV.U32 R7, RZ, RZ, R2 ;  /* 0x000000ffff077224 */ /* 0x000fe200078e0002 */
[----:B-1----:R-:W-:-:S06]  /*0340*/  ULOP3.LUT UR4, UR4, 0x7ffffff0, URZ, 0xc0, !UPT ;  /* 0x7ffffff004047892 */ /* 0x002fcc000f8ec0ff */
[----:B------:R-:W-:Y:S01]  /*0350*/  IMAD.U32 R19, RZ, RZ, UR4 ;  /* 0x00000004ff137e24 */ /* 0x000fe2000f8e00ff */
[----:B0-2---:R1:W-:Y:S06]  /*0360*/  STL [R1], R0 ;  /* 0x0000000001007387 */ /* 0x0053ec0000100800 */
[----:B------:R-:W-:-:S07]  /*0370*/  LEPC R20, `(.L_x_83) ;  /* 0x000000001014794e */ /* 0x000fce0000000000 */
[----:B-1----:R-:W-:Y:S05]  /*0380*/  CALL.ABS.NOINC R8 ;  /* 0x0000000008007343 */ /* 0x002fea0003c00000 */
.L_x_83:
[----:B------:R-:W-:Y:S02]  /*0390*/  R2UR UR4, R28 ;  /* 0x000000001c0472ca */ /* 0x000fe400000e0000 */
[----:B------:R-:W-:-:S13]  /*03a0*/  R2UR UR5, R29 ;  /* 0x000000001d0572ca */ /* 0x000fda00000e0000 */
[----:B------:R-:W2:Y:S01]  /*03b0*/  LDG.E R0, desc[UR4][R16.64+-0x1c] ;  /* 0xffffe40410007981 */ /* 0x000ea2000c1e1900 */
[----:B------:R-:W-:Y:S01]  /*03c0*/  MOV R22, 0x18 ;  /* 0x0000001800167802 */ /* 0x000fe20000000f00 */
[----:B------:R-:W0:Y:S01]  /*03d0*/  LDCU.64 UR4, c[0x4][0x8] ;  /* 0x01000100ff0477ac */ /* 0x000e220008000a00 */
[----:B------:R-:W-:Y:S02]  /*03e0*/  IMAD.MOV.U32 R6, RZ, RZ, R18 ;  /* 0x000000ffff067224 */ /* 0x000fe400078e0012 */
[----:B------:R1:W3:Y:S01]  /*03f0*/  LDC.64 R8, c[0x4][R22] ;  /* 0x0100000016087b82 */ /* 0x0002e20000000a00 */
[----:B------:R-:W-:Y:S02]  /*0400*/  IMAD.MOV.U32 R7, RZ, RZ, R2 ;  /* 0x000000ffff077224 */ /* 0x000fe400078e0002 */
[----:B0-----:R-:W-:Y:S02]  /*0410*/  IMAD.U32 R4, RZ, RZ, UR4 ;  /* 0x00000004ff047e24 */ /* 0x001fe4000f8e00ff */
[----:B------:R-:W-:Y:S01]  /*0420*/  IMAD.U32 R5, RZ, RZ, UR5 ;  /* 0x00000005ff057e24 */ /* 0x000fe2000f8e00ff */
[----:B--23--:R1:W-:Y:S06]  /*0430*/  STL [R1], R0 ;  /* 0x0000000001007387 */ /* 0x00c3ec0000100800 */
[----:B------:R-:W-:-:S07]  /*0440*/  LEPC R20, `(.L_x_84) ;  /* 0x000000001014794e */ /* 0x000fce0000000000 */
[----:B-1----:R-:W-:Y:S05]  /*0450*/  CALL.ABS.NOINC R8 ;  /* 0x0000000008007343 */ /* 0x002fea0003c00000 */
.L_x_84:
[----:B------:R-:W-:Y:S02]  /*0460*/  R2UR UR4, R28 ;  /* 0x000000001c0472ca */ /* 0x000fe400000e0000 */
[----:B------:R-:W-:-:S13]  /*0470*/  R2UR UR5, R29 ;  /* 0x000000001d0572ca */ /* 0x000fda00000e0000 */
[----:B------:R-:W2:Y:S01]  /*0480*/  LDG.E R0, desc[UR4][R16.64+-0x18] ;  /* 0xffffe80410007981 */ /* 0x000ea2000c1e1900 */
[----:B------:R0:W1:Y:S01]  /*0490*/  LDC.64 R8, c[0x4][R22] ;  /* 0x0100000016087b82 */ /* 0x0000620000000a00 */
[----:B------:R-:W3:Y:S01]  /*04a0*/  LDCU.64 UR4, c[0x4][0x8] ;  /* 0x01000100ff0477ac */ /* 0x000ee20008000a00 */
[----:B------:R-:W-:Y:S02]  /*04b0*/  IMAD.MOV.U32 R6, RZ, RZ, R18 ;  /* 0x000000ffff067224 */ /* 0x000fe400078e0012 */
[----:B------:R-:W-:Y:S02]  /*04c0*/  IMAD.MOV.U32 R7, RZ, RZ, R2 ;  /* 0x000000ffff077224 */ /* 0x000fe400078e0002 */
[----:B---3--:R-:W-:Y:S01]  /*04d0*/  IMAD.U32 R4, RZ, RZ, UR4 ;  /* 0x00000004ff047e24 */ /* 0x008fe2000f8e00ff */
[----:B------:R-:W-:Y:S01]  /*04e0*/  MOV R5, UR5 ;  /* 0x0000000500057c02 */ /* 0x000fe20008000f00 */
[----:B-12---:R0:W-:Y:S06]  /*04f0*/  STL [R1], R0 ;  /* 0x0000000001007387 */ /* 0x0061ec0000100800 */
[----:B------:R-:W-:-:S07]  /*0500*/  LEPC R20, `(.L_x_85) ;  /* 0x000000001014794e */ /* 0x000fce0000000000 */
[----:B0-----:R-:W-:Y:S05]  /*0510*/  CALL.ABS.NOINC R8 ;  /* 0x0000000008007343 */ /* 0x001fea0003c00000 */
.L_x_85:
[----:B------:R-:W-:Y:S02]  /*0520*/  R2UR UR4, R28 ;  /* 0x000000001c0472ca */ /* 0x000fe400000e0000 */
[----:B------:R-:W-:-:S13]  /*0530*/  R2UR UR5, R29 ;  /* 0x000000001d0572ca */ /* 0x000fda00000e0000 */
[----:B------:R-:W2:Y:S01]  /*0540*/  LDG.E R0, desc[UR4][R16.64+-0x14] ;  /* 0xffffec0410007981 */ /* 0x000ea2000c1e1900 */
[----:B------:R0:W1:Y:S01]  /*0550*/  LDC.64 R8, c[0x4][R22] ;  /* 0x0100000016087b82 */ /* 0x0000620000000a00 */
[----:B------:R-:W3:Y:S01]  /*0560*/  LDCU.64 UR4, c[0x4][0x8] ;  /* 0x01000100ff0477ac */ /* 0x000ee20008000a00 */
[----:B------:R-:W-:Y:S02]  /*0570*/  IMAD.MOV.U32 R6, RZ, RZ, R18 ;  /* 0x000000ffff067224 */ /* 0x000fe400078e0012 */
[----:B------:R-:W-:Y:S02]  /*0580*/  IMAD.MOV.U32 R7, RZ, RZ, R2 ;  /* 0x000000ffff077224 */ /* 0x000fe400078e0002 */
[----:B---3--:R-:W-:Y:S02]  /*0590*/  IMAD.U32 R4, RZ, RZ, UR4 ;  /* 0x00000004ff047e24 */ /* 0x008fe4000f8e00ff */
[----:B------:R-:W-:Y:S01]  /*05a0*/  IMAD.U32 R5, RZ, RZ, UR5 ;  /* 0x00000005ff057e24 */ /* 0x000fe2000f8e00ff */
[----:B-12---:R0:W-:Y:S06]  /*05b0*/  STL [R1], R0 ;  /* 0x0000000001007387 */ /* 0x0061ec0000100800 */
[----:B------:R-:W-:-:S07]  /*05c0*/  LEPC R20, `(.L_x_86) ;  /* 0x000000001014794e */ /* 0x000fce0000000000 */
[----:B0-----:R-:W-:Y:S05]  /*05d0*/  CALL.ABS.NOINC R8 ;  /* 0x0000000008007343 */ /* 0x001fea0003c00000 */
.L_x_86:
        /* <DEDUP_REMOVED lines=12> */
.L_x_87:
        /* <DEDUP_REMOVED lines=12> */
.L_x_88:
        /* <DEDUP_REMOVED lines=12> */
.L_x_89:
[----:B------:R-:W-:Y:S02]  /*0820*/  R2UR UR4, R28 ;  /* 0x000000001c0472ca */ /* 0x000fe400000e0000 */
[----:B------:R-:W-:-:S13]  /*0830*/  R2UR UR5, R29 ;  /* 0x000000001d0572ca */ /* 0x000fda00000e0000 */
[----:B------:R-:W2:Y:S01]  /*0840*/  LDG.E R0, desc[UR4][R16.64+-0x4] ;  /* 0xfffffc0410007981 */ /* 0x000ea2000c1e1900 */
[----:B------:R0:W1:Y:S01]  /*0850*/  LDC.64 R8, c[0x4][R22] ;  /* 0x0100000016087b82 */ /* 0x0000620000000a00 */
[----:B------:R-:W3:Y:S01]  /*0860*/  LDCU.64 UR4, c[0x4][0x8] ;  /* 0x01000100ff0477ac */ /* 0x000ee20008000a00 */
[----:B------:R-:W-:Y:S02]  /*0870*/  IMAD.MOV.U32 R6, RZ, RZ, R18 ;  /* 0x000000ffff067224 */ /* 0x000fe400078e0012 */
[----:B------:R-:W-:Y:S01]  /*0880*/  IMAD.MOV.U32 R7, RZ, RZ, R2 ;  /* 0x000000ffff077224 */ /* 0x000fe200078e0002 */
[----:B---3--:R-:W-:Y:S01]  /*0890*/  MOV R4, UR4 ;  /* 0x0000000400047c02 */ /* 0x008fe20008000f00 */
[----:B------:R-:W-:Y:S01]  /*08a0*/  IMAD.U32 R5, RZ, RZ, UR5 ;  /* 0x00000005ff057e24 */ /* 0x000fe2000f8e00ff */
[----:B-12---:R0:W-:Y:S06]  /*08b0*/  STL [R1], R0 ;  /* 0x0000000001007387 */ /* 0x0061ec0000100800 */
[----:B------:R-:W-:-:S07]  /*08c0*/  LEPC R20, `(.L_x_90) ;  /* 0x000000001014794e */ /* 0x000fce0000000000 */
[----:B0-----:R-:W-:Y:S05]  /*08d0*/  CALL.ABS.NOINC R8 ;  /* 0x0000000008007343 */ /* 0x001fea0003c00000 */
.L_x_90:
        /* <DEDUP_REMOVED lines=12> */
.L_x_91:
        /* <DEDUP_REMOVED lines=12> */
.L_x_92:
        /* <DEDUP_REMOVED lines=12> */
.L_x_93:
[----:B------:R-:W-:Y:S02]  /*0b20*/  R2UR UR4, R28 ;  /* 0x000000001c0472ca */ /* 0x000fe400000e0000 */
[----:B------:R-:W-:-:S13]  /*0b30*/  R2UR UR5, R29 ;  /* 0x000000001d0572ca */ /* 0x000fda00000e0000 */
[----:B------:R-:W2:Y:S01]  /*0b40*/  LDG.E R0, desc[UR4][R16.64+0xc] ;  /* 0x00000c0410007981 */ /* 0x000ea2000c1e1900 */
[----:B------:R0:W1:Y:S01]  /*0b50*/  LDC.64 R8, c[0x4][R22] ;  /* 0x0100000016087b82 */ /* 0x0000620000000a00 */
[----:B------:R-:W3:Y:S01]  /*0b60*/  LDCU.64 UR4, c[0x4][0x8] ;  /* 0x01000100ff0477ac */ /* 0x000ee20008000a00 */
[----:B------:R-:W-:Y:S01]  /*0b70*/  IMAD.MOV.U32 R6, RZ, RZ, R18 ;  /* 0x000000ffff067224 */ /* 0x000fe200078e0012 */
[----:B------:R-:W-:Y:S01]  /*0b80*/  MOV R7, R2 ;  /* 0x0000000200077202 */ /* 0x000fe20000000f00 */
[----:B---3--:R-:W-:Y:S02]  /*0b90*/  IMAD.U32 R4, RZ, RZ, UR4 ;  /* 0x00000004ff047e24 */ /* 0x008fe4000f8e00ff */
[----:B------:R-:W-:Y:S01]  /*0ba0*/  IMAD.U32 R5, RZ, RZ, UR5 ;  /* 0x00000005ff057e24 */ /* 0x000fe2000f8e00ff */
[----:B-12---:R0:W-:Y:S06]  /*0bb0*/  STL [R1], R0 ;  /* 0x0000000001007387 */ /* 0x0061ec0000100800 */
[----:B------:R-:W-:-:S07]  /*0bc0*/  LEPC R20, `(.L_x_94) ;  /* 0x000000001014794e */ /* 0x000fce0000000000 */
[----:B0-----:R-:W-:Y:S05]  /*0bd0*/  CALL.ABS.NOINC R8 ;  /* 0x0000000008007343 */ /* 0x001fea0003c00000 */
.L_x_94:
        /* <DEDUP_REMOVED lines=12> */
.L_x_95:
        /* <DEDUP_REMOVED lines=12> */
.L_x_96:
        /* <DEDUP_REMOVED lines=12> */
.L_x_97:
        /* <DEDUP_REMOVED lines=12> */
.L_x_98:
[----:B------:R-:W-:Y:S01]  /*0ee0*/  VIADD R25, R25, 0x10 ;  /* 0x0000001019197836 */ /* 0x000fe20000000000 */
[----:B------:R-:W-:-:S04]  /*0ef0*/  IADD3 R16, P1, PT, R16, 0x40, RZ ;  /* 0x0000004010107810 */ /* 0x000fc80007f3e0ff */
[----:B------:R-:W-:Y:S02]  /*0f00*/  ISETP.NE.AND P0, PT, R25, RZ, PT ;  /* 0x000000ff1900720c */ /* 0x000fe40003f05270 */
[----:B------:R-:W-:-:S11]  /*0f10*/  IADD3.X R17, PT, PT, RZ, R17, RZ, P1, !PT ;  /* 0x00000011ff117210 */ /* 0x000fd60000ffe4ff */
[----:B------:R-:W-:Y:S05]  /*0f20*/  @P0 BRA `(.L_x_99) ;  /* 0xfffffff000d80947 */ /* 0x000fea000383ffff */
[----:B------:R-:W-:Y:S05]  /*0f30*/  BSYNC.RECONVERGENT B6 ;  /* 0x0000000000067941 */ /* 0x000fea0003800200 */
.L_x_82:
[----:B------:R-:W1:Y:S02]  /*0f40*/  LDCU UR4, c[0x0][0x38c] ;  /* 0x00007180ff0477ac */ /* 0x000e640008000800 */
[----:B-1----:R-:W-:-:S04]  /*0f50*/  ULOP3.LUT UR4, UR4, 0xf, URZ, 0xc0, !UPT ;  /* 0x0000000f04047892 */ /* 0x002fc8000f8ec0ff */
[----:B------:R-:W-:-:S09]  /*0f60*/  UISETP.NE.AND UP0, UPT, UR4, URZ, UPT ;  /* 0x000000ff0400728c */ /* 0x000fd2000bf05270 */
[----:B------:R-:W-:Y:S05]  /*0f70*/  BRA.U !UP0, `(.L_x_100) ;  /* 0x0000000d089c7547 */ /* 0x000fea000b800000 */
[----:B------:R-:W-:-:S04]  /*0f80*/  UIADD3 UR4, UPT, UPT, UR4, -0x1, URZ ;  /* 0xffffffff04047890 */ /* 0x000fc8000fffe0ff */
[----:B------:R-:W-:-:S09]  /*0f90*/  UISETP.GE.U32.AND UP0, UPT, UR4, 0x7, UPT ;  /* 0x000000070400788c */ /* 0x000fd2000bf06070 */
[----:B------:R-:W-:Y:S05]  /*0fa0*/  BRA.U !UP0, `(.L_x_101) ;  /* 0x0000000508ac7547 */ /* 0x000fea000b800000 */
[----:B------:R-:W1:Y:S01]  /*0fb0*/  LDC.64 R10, c[0x0][0x380] ;  /* 0x0000e000ff0a7b82 */ /* 0x000e620000000a00 */
[----:B0-----:R-:W-:Y:S01]  /*0fc0*/  R2UR UR4, R28 ;  /* 0x000000001c0472ca */ /* 0x001fe200000e0000 */
[----:B------:R-:W-:Y:S01]  /*0fd0*/  IMAD.IADD R3, R26, 0x1, R19 ;  /* 0x000000011a037824 */ /* 0x000fe200078e0213 */
[----:B------:R-:W-:-:S03]  /*0fe0*/  R2UR UR5, R29 ;  /* 0x000000001d0572ca */ /* 0x000fc600000e0000 */
[----:B-1----:R-:W-:-:S10]  /*0ff0*/  IMAD.WIDE.U32 R10, R3, 0x4, R10 ;  /* 0x00000004030a7825 */ /* 0x002fd400078e000a */
        /* <DEDUP_REMOVED lines=11> */
.L_x_102:
[----:B------:R-:W0:Y:S01]  /*10b0*/  LDCU.64 UR4, c[0x0][0x380] ;  /* 0x00007000ff0477ac */ /* 0x000e220008000a00 */
[----:B------:R-:W-:Y:S02]  /*10c0*/  IADD3 R0, P0, PT, R26, R19, RZ ;  /* 0x000000131a007210 */ /* 0x000fe40007f1e0ff */
[----:B------:R-:W-:Y:S02]  /*10d0*/  R2UR UR6, R28 ;  /* 0x000000001c0672ca */ /* 0x000fe400000e0000 */
[----:B------:R-:W-:Y:S01]  /*10e0*/  R2UR UR7, R29 ;  /* 0x000000001d0772ca */ /* 0x000fe200000e0000 */
[----:B------:R-:W-:Y:S01]  /*10f0*/  IMAD.X R3, RZ, RZ, RZ, P0 ;  /* 0x000000ffff037224 */ /* 0x000fe200000e06ff */
[----:B0-----:R-:W-:-:S04]  /*1100*/  LEA R16, P0, R0, UR4, 0x2 ;  /* 0x0000000400107c11 */ /* 0x001fc8000f8010ff */
[----:B------:R-:W-:Y:S01]  /*1110*/  LEA.HI.X R17, R0, UR5, R3, 0x2, P0 ;  /* 0x0000000500117c11 */ /* 0x000fe200080f1403 */
[----:B------:R0:W1:Y:S01]  /*1120*/  LDC.64 R8, c[0x4][R22] ;  /* 0x0100000016087b82 */ /* 0x0000620000000a00 */
[----:B------:R-:W2:Y:S05]  /*1130*/  LDCU.64 UR4, c[0x4][0x8] ;  /* 0x01000100ff0477ac */ /* 0x000eaa0008000a00 */
[----:B------:R-:W3:Y:S01]  /*1140*/  LDG.E R0, desc[UR6][R16.64+0x4] ;  /* 0x0000040610007981 */ /* 0x000ee2000c1e1900 */
[----:B------:R-:W-:Y:S02]  /*1150*/  IMAD.MOV.U32 R6, RZ, RZ, R18 ;  /* 0x000000ffff067224 */ /* 0x000fe400078e0012 */
[----:B------:R-:W-:-:S02]  /*1160*/  IMAD.MOV.U32 R7, RZ, RZ, R2 ;  /* 0x000000ffff077224 */ /* 0x000fc400078e0002 */
[----:B--2---:R-:W-:Y:S02]  /*1170*/  IMAD.U32 R4, RZ, RZ, UR4 ;  /* 0x00000004ff047e24 */ /* 0x004fe4000f8e00ff */
[----:B------:R-:W-:Y:S01]  /*1180*/  IMAD.U32 R5, RZ, RZ, UR5 ;  /* 0x00000005ff057e24 */ /* 0x000fe2000f8e00ff */
[----:B-1-3--:R0:W-:Y:S06]  /*1190*/  STL [R1], R0 ;  /* 0x0000000001007387 */ /* 0x00a1ec0000100800 */
[----:B------:R-:W-:-:S07]  /*11a0*/  LEPC R20, `(.L_x_103) ;  /* 0x000000001014794e */ /* 0x000fce0000000000 */
[----:B0-----:R-:W-:Y:S05]  /*11b0*/  CALL.ABS.NOINC R8 ;  /* 0x0000000008007343 */ /* 0x001fea0003c00000 */
.L_x_103:
        /* <DEDUP_REMOVED lines=13> */
.L_x_104:
        /* <DEDUP_REMOVED lines=12> */
.L_x_105:
        /* <DEDUP_REMOVED lines=12> */
.L_x_106:
        /* <DEDUP_REMOVED lines=12> */
.L_x_107:
        /* <DEDUP_REMOVED lines=12> */
.L_x_108:
        /* <DEDUP_REMOVED lines=12> */
.L_x_109:
[----:B------:R-:W-:-:S07]  /*1650*/  VIADD R19, R19, 0x8 ;  /* 0x0000000813137836 */ /* 0x000fce0000000000 */
.L_x_101:
[----:B------:R-:W-:-:S13]  /*1660*/  ISETP.NE.AND P0, PT, R23, RZ, PT ;  /* 0x000000ff1700720c */ /* 0x000fda0003f05270 */
[----:B------:R-:W-:Y:S05]  /*1670*/  @!P0 BRA `(.L_x_100) ;  /* 0x0000000400dc8947 */ /* 0x000fea0003800000 */
[----:B------:R-:W-:-:S04]  /*1680*/  IADD3 R0, PT, PT, R23, -0x1, RZ ;  /* 0xffffffff17007810 */ /* 0x000fc80007ffe0ff */
[----:B------:R-:W-:-:S13]  /*1690*/  ISETP.GE.U32.AND P0, PT, R0, 0x3, PT ;  /* 0x000000030000780c */ /* 0x000fda0003f06070 */
[----:B------:R-:W-:Y:S05]  /*16a0*/  @!P0 BRA `(.L_x_110) ;  /* 0x0000000000ec8947 */ /* 0x000fea0003800000 */
        /* <DEDUP_REMOVED lines=16> */
.L_x_111:
        /* <DEDUP_REMOVED lines=17> */
.L_x_112:
        /* <DEDUP_REMOVED lines=13> */
.L_x_113:
        /* <DEDUP_REMOVED lines=12> */
.L_x_114:
[----:B------:R-:W-:-:S07]  /*1a50*/  VIADD R19, R19, 0x4 ;  /* 0x0000000413137836 */ /* 0x000fce0000000000 */
.L_x_110:
[----:B------:R-:W1:Y:S02]  /*1a60*/  LDC R22, c[0x0][0x38c] ;  /* 0x0000e300ff167b82 */ /* 0x000e640000000800 */
[----:B-1----:R-:W-:-:S13]  /*1a70*/  LOP3.LUT P0, R22, R22, 0x3, RZ, 0xc0, !PT ;  /* 0x0000000316167812 */ /* 0x002fda000780c0ff */
        /* <DEDUP_REMOVED lines=9> */
[----:B------:R-:W-:Y:S01]  /*1b10*/  ISETP.NE.AND P0, PT, R22, 0x1, PT ;  /* 0x000000011600780c */ /* 0x000fe20003f05270 */
[----:B------:R-:W-:Y:S02]  /*1b20*/  IMAD.MOV.U32 R6, RZ, RZ, R18 ;  /* 0x000000ffff067224 */ /* 0x000fe400078e0012 */
[----:B------:R-:W-:Y:S01]  /*1b30*/  IMAD.MOV.U32 R7, RZ, RZ, R2 ;  /* 0x000000ffff077224 */ /* 0x000fe200078e0002 */
[----:B------:R-:W1:Y:S01]  /*1b40*/  LDC.64 R8, c[0x4][R8] ;  /* 0x0100000008087b82 */ /* 0x000e620000000a00 */
[----:B------:R-:W-:Y:S01]  /*1b50*/  P2R R0, PR, RZ, 0x1 ;  /* 0x00000001ff007803 */ /* 0x000fe20000000000 */
[----:B0-----:R-:W-:Y:S02]  /*1b60*/  IMAD.U32 R4, RZ, RZ, UR4 ;  /* 0x00000004ff047e24 */ /* 0x001fe4000f8e00ff */
[----:B------:R-:W-:Y:S01]  /*1b70*/  IMAD.U32 R5, RZ, RZ, UR5 ;  /* 0x00000005ff057e24 */ /* 0x000fe2000f8e00ff */
[----:B-12---:R0:W-:Y:S06]  /*1b80*/  STL [R1], R10 ;  /* 0x0000000a01007387 */ /* 0x0061ec0000100800 */
[----:B------:R-:W-:-:S07]  /*1b90*/  LEPC R20, `(.L_x_115) ;  /* 0x000000001014794e */ /* 0x000fce0000000000 */
[----:B0-----:R-:W-:Y:S05]  /*1ba0*/  CALL.ABS.NOINC R8 ;  /* 0x0000000008007343 */ /* 0x001fea0003c00000 */
.L_x_115:
[----:B------:R-:W-:-:S13]  /*1bb0*/  ISETP.NE.AND P6, PT, R22, 0x1, PT ;  /* 0x000000011600780c */ /* 0x000fda0003fc5270 */
[----:B------:R-:W-:Y:S05]  /*1bc0*/  @!P6 BRA `(.L_x_100) ;  /* 0x000000000088e947 */ /* 0x000fea0003800000 */
[----:B------:R-:W0:Y:S01]  /*1bd0*/  LDCU.64 UR4, c[0x0][0x380] ;  /* 0x00007000ff0477ac */ /* 0x000e220008000a00 */
[----:B------:R-:W-:Y:S02]  /*1be0*/  IADD3 R19, P0, PT, R26, R19, RZ ;  /* 0x000000131a137210 */ /* 0x000fe40007f1e0ff */
[----:B------:R-:W-:Y:S02]  /*1bf0*/  R2UR UR6, R28 ;  /* 0x000000001c0672ca */ /* 0x000fe400000e0000 */
[----:B------:R-:W-:Y:S01]  /*1c00*/  R2UR UR7, R29 ;  /* 0x000000001d0772ca */ /* 0x000fe200000e0000 */
[----:B------:R-:W-:Y:S01]  /*1c10*/  IMAD.X R0, RZ, RZ, RZ, P0 ;  /* 0x000000ffff007224 */ /* 0x000fe200000e06ff */
[----:B0-----:R-:W-:-:S04]  /*1c20*/  LEA R16, P0, R19, UR4, 0x2 ;  /* 0x0000000413107c11 */ /* 0x001fc8000f8010ff */
[----:B------:R-:W-:Y:S01]  /*1c30*/  LEA.HI.X R17, R19, UR5, R0, 0x2, P0 ;  /* 0x0000000513117c11 */ /* 0x000fe200080f1400 */
[----:B------:R-:W0:Y:S06]  /*1c40*/  LDCU.64 UR4, c[0x4][0x8] ;  /* 0x01000100ff0477ac */ /* 0x000e2c0008000a00 */
[----:B------:R-:W2:Y:S01]  /*1c50*/  LDG.E R0, desc[UR6][R16.64+0x4] ;  /* 0x0000040610007981 */ /* 0x000ea2000c1e1900 */
[----:B------:R-:W-:Y:S01]  /*1c60*/  MOV R19, 0x18 ;  /* 0x0000001800137802 */ /* 0x000fe20000000f00 */
[----:B------:R-:W-:Y:S01]  /*1c70*/  IMAD.MOV.U32 R6, RZ, RZ, R18 ;  /* 0x000000ffff067224 */ /* 0x000fe200078e0012 */
[----:B------:R-:W-:Y:S01]  /*1c80*/  ISETP.NE.AND P0, PT, R22, 0x2, PT ;  /* 0x000000021600780c */ /* 0x000fe20003f05270 */
[----:B------:R-:W-:Y:S01]  /*1c90*/  IMAD.MOV.U32 R7, RZ, RZ, R2 ;  /* 0x000000ffff077224 */ /* 0x000fe200078e0002 */
[----:B------:R1:W3:Y:S02]  /*1ca0*/  LDC.64 R8, c[0x4][R19] ;  /* 0x0100000013087b82 */ /* 0x0002e40000000a00 */
[----:B------:R-:W-:Y:S01]  /*1cb0*/  P2R R22, PR, RZ, 0x1 ;  /* 0x00000001ff167803 */ /* 0x000fe20000000000 */
[----:B0-----:R-:W-:-:S02]  /*1cc0*/  IMAD.U32 R4, RZ, RZ, UR4 ;  /* 0x00000004ff047e24 */ /* 0x001fc4000f8e00ff */
[----:B------:R-:W-:Y:S01]  /*1cd0*/  IMAD.U32 R5, RZ, RZ, UR5 ;  /* 0x00000005ff057e24 */ /* 0x000fe2000f8e00ff */
[----:B--23--:R1:W-:Y:S06]  /*1ce0*/  STL [R1], R0 ;  /* 0x0000000001007387 */ /* 0x00c3ec0000100800 */
[----:B------:R-:W-:-:S07]  /*1cf0*/  LEPC R20, `(.L_x_116) ;  /* 0x000000001014794e */ /* 0x000fce0000000000 */
[----:B-1----:R-:W-:Y:S05]  /*1d00*/  CALL.ABS.NOINC R8 ;  /* 0x0000000008007343 */ /* 0x002fea0003c00000 */
.L_x_116:
[----:B------:R-:W-:-:S13]  /*1d10*/  ISETP.NE.AND P6, PT, R22, RZ, PT ;  /* 0x000000ff1600720c */ /* 0x000fda0003fc5270 */
[----:B------:R-:W-:Y:S05]  /*1d20*/  @!P6 BRA `(.L_x_100) ;  /* 0x000000000030e947 */ /* 0x000fea0003800000 */
        /* <DEDUP_REMOVED lines=12> */
.L_x_100:
[----:B------:R-:W-:Y:S01]  /*1df0*/  MOV R0, 0x18 ;  /* 0x0000001800007802 */ /* 0x000fe20000000f00 */
[----:B------:R-:W1:Y:S01]  /*1e00*/  LDCU.64 UR4, c[0x4][0x10] ;  /* 0x01000200ff0477ac */ /* 0x000e620008000a00 */
[----:B------:R-:W-:Y:S02]  /*1e10*/  CS2R R6, SRZ ;  /* 0x0000000000067805 */ /* 0x000fe4000001ff00 */
[----:B------:R2:W3:Y:S01]  /*1e20*/  LDC.64 R8, c[0x4][R0] ;  /* 0x0100000000087b82 */ /* 0x0004e20000000a00 */
[----:B-1----:R-:W-:Y:S02]  /*1e30*/  IMAD.U32 R4, RZ, RZ, UR4 ;  /* 0x00000004ff047e24 */ /* 0x002fe4000f8e00ff */
[----:B--2---:R-:W-:-:S07]  /*1e40*/  IMAD.U32 R5, RZ, RZ, UR5 ;  /* 0x00000005ff057e24 */ /* 0x004fce000f8e00ff */
[----:B------:R-:W-:-:S07]  /*1e50*/  LEPC R20, `(.L_x_117) ;  /* 0x000000001014794e */ /* 0x000fce0000000000 */
[----:B0--3--:R-:W-:Y:S05]  /*1e60*/  CALL.ABS.NOINC R8 ;  /* 0x0000000008007343 */ /* 0x009fea0003c00000 */
.L_x_117:
[----:B------:R-:W0:Y:S01]  /*1e70*/  LDCU UR4, c[0x0][0x388] ;  /* 0x00007100ff0477ac */ /* 0x000e220008000800 */
[----:B------:R-:W-:-:S04]  /*1e80*/  IADD3 R24, PT, PT, R24, 0x1, RZ ;  /* 0x0000000118187810 */ /* 0x000fc80007ffe0ff */
[----:B0-----:R-:W-:-:S13]  /*1e90*/  ISETP.NE.AND P0, PT, R24, UR4, PT ;  /* 0x0000000418007c0c */ /* 0x001fda000bf05270 */
[----:B------:R-:W-:Y:S05]  /*1ea0*/  @P0 BRA `(.L_x_118) ;  /* 0xffffffe000c40947 */ /* 0x000fea000383ffff */
[----:B------:R-:W-:Y:S05]  /*1eb0*/  BSYNC.RECONVERGENT B7 ;  /* 0x0000000000077941 */ /* 0x000fea0003800200 */
.L_x_81:
[----:B------:R-:W-:Y:S05]  /*1ec0*/  BRA `(.L_x_119) ;  /* 0x0000000000e47947 */ /* 0x000fea0003800000 */
.L_x_80:
[C---:B------:R-:W-:Y:S02]  /*1ed0*/  ISETP.GE.U32.AND P0, PT, R17.reuse, 0x4, PT ;  /* 0x000000041100780c */ /* 0x040fe40003f06070 */
[----:B------:R-:W-:-:S11]  /*1ee0*/  LOP3.LUT R18, R17, 0x3, RZ, 0xc0, !PT ;  /* 0x0000000311127812 */ /* 0x000fd600078ec0ff */
[----:B------:R-:W-:Y:S05]  /*1ef0*/  @!P0 BRA `(.L_x_120) ;  /* 0x0000000000988947 */ /* 0x000fea0003800000 */
[----:B------:R-:W-:Y:S01]  /*1f00*/  BSSY.RECONVERGENT B6, `(.L_x_120) ;  /* 0x0000025000067945 */ /* 0x000fe20003800200 */
[----:B------:R-:W-:Y:S01]  /*1f10*/  LOP3.LUT R17, R17, 0x7ffffffc, RZ, 0xc0, !PT ;  /* 0x7ffffffc11117812 */ /* 0x000fe200078ec0ff */
[----:B------:R-:W-:-:S07]  /*1f20*/  IMAD.MOV.U32 R16, RZ, RZ, RZ ;  /* 0x000000ffff107224 */ /* 0x000fce00078e00ff */
.L_x_125:
[----:B------:R-:W-:Y:S01]  /*1f30*/  MOV R2, 0x18 ;  /* 0x0000001800027802 */ /* 0x000fe20000000f00 */
[----:B------:R-:W0:Y:S01]  /*1f40*/  LDCU.64 UR4, c[0x4][0x10] ;  /* 0x01000200ff0477ac */ /* 0x000e220008000a00 */
[----:B------:R-:W-:Y:S01]  /*1f50*/  VIADD R16, R16, 0x4 ;  /* 0x0000000410107836 */ /* 0x000fe20000000000 */
[----:B------:R-:W-:Y:S01]  /*1f60*/  CS2R R6, SRZ ;  /* 0x0000000000067805 */ /* 0x000fe2000001ff00 */
[----:B------:R1:W2:Y:S03]  /*1f70*/  LDC.64 R8, c[0x4][R2] ;  /* 0x0100000002087b82 */ /* 0x0002a60000000a00 */
[----:B------:R-:W-:-:S04]  /*1f80*/  ISETP.NE.AND P0, PT, R16, R17, PT ;  /* 0x000000111000720c */ /* 0x000fc80003f05270 */
[----:B------:R-:W-:Y:S01]  /*1f90*/  P2R R19, PR, RZ, 0x1 ;  /* 0x00000001ff137803 */ /* 0x000fe20000000000 */
[----:B0-----:R-:W-:Y:S02]  /*1fa0*/  IMAD.U32 R4, RZ, RZ, UR4 ;  /* 0x00000004ff047e24 */ /* 0x001fe4000f8e00ff */
[----:B-1----:R-:W-:-:S07]  /*1fb0*/  IMAD.U32 R5, RZ, RZ, UR5 ;  /* 0x00000005ff057e24 */ /* 0x002fce000f8e00ff */
[----:B------:R-:W-:-:S07]  /*1fc0*/  LEPC R20, `(.L_x_121) ;  /* 0x000000001014794e */ /* 0x000fce0000000000 */
[----:B--2---:R-:W-:Y:S05]  /*1fd0*/  CALL.ABS.NOINC R8 ;  /* 0x0000000008007343 */ /* 0x004fea0003c00000 */
.L_x_121:
[----:B------:R0:W1:Y:S01]  /*1fe0*/  LDC.64 R8, c[0x4][R2] ;  /* 0x0100000002087b82 */ /* 0x0000620000000a00 */
[----:B------:R-:W2:Y:S01]  /*1ff0*/  LDCU.64 UR4, c[0x4][0x10] ;  /* 0x01000200ff0477ac */ /* 0x000ea20008000a00 */
[----:B------:R-:W-:Y:S01]  /*2000*/  CS2R R6, SRZ ;  /* 0x0000000000067805 */ /* 0x000fe2000001ff00 */
[----:B--2---:R-:W-:Y:S02]  /*2010*/  IMAD.U32 R4, RZ, RZ, UR4 ;  /* 0x00000004ff047e24 */ /* 0x004fe4000f8e00ff */
[----:B0-----:R-:W-:-:S07]  /*2020*/  IMAD.U32 R5, RZ, RZ, UR5 ;  /* 0x00000005ff057e24 */ /* 0x001fce000f8e00ff */
[----:B------:R-:W-:-:S07]  /*2030*/  LEPC R20, `(.L_x_122) ;  /* 0x000000001014794e */ /* 0x000fce0000000000 */
[----:B-1----:R-:W-:Y:S05]  /*2040*/  CALL.ABS.NOINC R8 ;  /* 0x0000000008007343 */ /* 0x002fea0003c00000 */
.L_x_122:
[----:B------:R0:W1:Y:S01]  /*2050*/  LDC.64 R8, c[0x4][R2] ;  /* 0x0100000002087b82 */ /* 0x0000620000000a00 */
[----:B------:R-:W2:Y:S01]  /*2060*/  LDCU.64 UR4, c[0x4][0x10] ;  /* 0x01000200ff0477ac */ /* 0x000ea20008000a00 */
[----:B------:R-:W-:Y:S01]  /*2070*/  CS2R R6, SRZ ;  /* 0x0000000000067805 */ /* 0x000fe2000001ff00 */
[----:B--2---:R-:W-:Y:S02]  /*2080*/  IMAD.U32 R4, RZ, RZ, UR4 ;  /* 0x00000004ff047e24 */ /* 0x004fe4000f8e00ff */
[----:B0-----:R-:W-:-:S07]  /*2090*/  IMAD.U32 R5, RZ, RZ, UR5 ;  /* 0x00000005ff057e24 */ /* 0x001fce000f8e00ff */
[----:B------:R-:W-:-:S07]  /*20a0*/  LEPC R20, `(.L_x_123) ;  /* 0x000000001014794e */ /* 0x000fce0000000000 */
[----:B-1----:R-:W-:Y:S05]  /*20b0*/  CALL.ABS.NOINC R8 ;  /* 0x0000000008007343 */ /* 0x002fea0003c00000 */
.L_x_123:
[----:B------:R-:W0:Y:S01]  /*20c0*/  LDC.64 R2, c[0x4][R2] ;  /* 0x0100000002027b82 */ /* 0x000e220000000a00 */
[----:B------:R-:W1:Y:S01]  /*20d0*/  LDCU.64 UR4, c[0x4][0x10] ;  /* 0x01000200ff0477ac */ /* 0x000e620008000a00 */
[----:B------:R-:W-:Y:S01]  /*20e0*/  CS2R R6, SRZ ;  /* 0x0000000000067805 */ /* 0x000fe2000001ff00 */
[----:B-1----:R-:W-:Y:S02]  /*20f0*/  IMAD.U32 R4, RZ, RZ, UR4 ;  /* 0x00000004ff047e24 */ /* 0x002fe4000f8e00ff */
[----:B------:R-:W-:-:S07]  /*2100*/  IMAD.U32 R5, RZ, RZ, UR5 ;  /* 0x00000005ff057e24 */ /* 0x000fce000f8e00ff */
[----:B------:R-:W-:-:S07]  /*2110*/  LEPC R20, `(.L_x_124) ;  /* 0x000000001014794e */ /* 0x000fce0000000000 */
[----:B0-----:R-:W-:Y:S05]  /*2120*/  CALL.ABS.NOINC R2 ;  /* 0x0000000002007343 */ /* 0x001fea0003c00000 */
.L_x_124:
[----:B------:R-:W-:-:S13]  /*2130*/  ISETP.NE.AND P6, PT, R19, RZ, PT ;  /* 0x000000ff1300720c */ /* 0x000fda0003fc5270 */
[----:B------:R-:W-:Y:S05]  /*2140*/  @P6 BRA `(.L_x_125) ;  /* 0xfffffffc00786947 */ /* 0x000fea000383ffff */
[----:B------:R-:W-:Y:S05]  /*2150*/  BSYNC.RECONVERGENT B6 ;  /* 0x0000000000067941 */ /* 0x000fea0003800200 */
.L_x_120:
[----:B------:R-:W-:-:S13]  /*2160*/  ISETP.NE.AND P0, PT, R18, RZ, PT ;  /* 0x000000ff1200720c */ /* 0x000fda0003f05270 */
[----:B------:R-:W-:Y:S05]  /*2170*/  @!P0 BRA `(.L_x_119) ;  /* 0x0000000000388947 */ /* 0x000fea0003800000 */
[----:B------:R-:W-:-:S07]  /*2180*/  IMAD.MOV.U32 R17, RZ, RZ, RZ ;  /* 0x000000ffff117224 */ /* 0x000fce00078e00ff */
.L_x_127:
[----:B------:R-:W0:Y:S01]  /*2190*/  LDCU.64 UR4, c[0x4][0x10] ;  /* 0x01000200ff0477ac */ /* 0x000e220008000a00 */
[----:B------:R-:W-:Y:S01]  /*21a0*/  VIADD R17, R17, 0x1 ;  /* 0x0000000111117836 */ /* 0x000fe20000000000 */
[----:B------:R-:W-:Y:S02]  /*21b0*/  MOV R0, 0x18 ;  /* 0x0000001800007802 */ /* 0x000fe40000000f00 */
[----:B------:R-:W-:Y:S02]  /*21c0*/  CS2R R6, SRZ ;  /* 0x0000000000067805 */ /* 0x000fe4000001ff00 */
[----:B------:R-:W-:Y:S01]  /*21d0*/  ISETP.NE.AND P0, PT, R17, R18, PT ;  /* 0x000000121100720c */ /* 0x000fe20003f05270 */
[----:B------:R1:W2:Y:S03]  /*21e0*/  LDC.64 R2, c[0x4][R0] ;  /* 0x0100000000027b82 */ /* 0x0002a60000000a00 */
[----:B-1----:R-:W-:Y:S01]  /*21f0*/  P2R R0, PR, RZ, 0x1 ;  /* 0x00000001ff007803 */ /* 0x002fe20000000000 */
[----:B0-----:R-:W-:-:S02]  /*2200*/  IMAD.U32 R4, RZ, RZ, UR4 ;  /* 0x00000004ff047e24 */ /* 0x001fc4000f8e00ff */
[----:B------:R-:W-:-:S07]  /*2210*/  IMAD.U32 R5, RZ, RZ, UR5 ;  /* 0x00000005ff057e24 */ /* 0x000fce000f8e00ff */
[----:B------:R-:W-:-:S07]  /*2220*/  LEPC R20, `(.L_x_126) ;  /* 0x000000001014794e */ /* 0x000fce0000000000 */
[----:B--2---:R-:W-:Y:S05]  /*2230*/  CALL.ABS.NOINC R2 ;  /* 0x0000000002007343 */ /* 0x004fea0003c00000 */
.L_x_126:
[----:B------:R-:W-:-:S13]  /*2240*/  ISETP.NE.AND P6, PT, R17, R18, PT ;  /* 0x000000121100720c */ /* 0x000fda0003fc5270 */
[----:B------:R-:W-:Y:S05]  /*2250*/  @P6 BRA `(.L_x_127) ;  /* 0xfffffffc00cc6947 */ /* 0x000fea000383ffff */
.L_x_119:
[----:B------:R-:W-:Y:S05]  /*2260*/  BSYNC.RECONVERGENT B8 ;  /* 0x0000000000087941 */ /* 0x000fea0003800200 */
.L_x_79:
[----:B------:R-:W-:Y:S01]  /*2270*/  MOV R0, 0x18 ;  /* 0x0000001800007802 */ /* 0x000fe20000000f00 */
[----:B------:R-:W0:Y:S01]  /*2280*/  LDCU.64 UR4, c[0x4][0x10] ;  /* 0x01000200ff0477ac */ /* 0x000e220008000a00 */
[----:B------:R-:W-:Y:S02]  /*2290*/  CS2R R6, SRZ ;  /* 0x0000000000067805 */ /* 0x000fe4000001ff00 */
[----:B------:R1:W2:Y:S01]  /*22a0*/  LDC.64 R2, c[0x4][R0] ;  /* 0x0100000000027b82 */ /* 0x0002a20000000a00 */
[----:B0-----:R-:W-:Y:S02]  /*22b0*/  IMAD.U32 R4, RZ, RZ, UR4 ;  /* 0x00000004ff047e24 */ /* 0x001fe4000f8e00ff */
[----:B-1----:R-:W-:-:S07]  /*22c0*/  IMAD.U32 R5, RZ, RZ, UR5 ;  /* 0x00000005ff057e24 */ /* 0x002fce000f8e00ff */
[----:B------:R-:W-:-:S07]  /*22d0*/  LEPC R20, `(.L_x_128) ;  /* 0x000000001014794e */ /* 0x000fce0000000000 */
[----:B--2---:R-:W-:Y:S05]  /*22e0*/  CALL.ABS.NOINC R2 ;  /* 0x0000000002007343 */ /* 0x004fea0003c00000 */
.L_x_128:
[----:B------:R-:W-:Y:S05]  /*22f0*/  EXIT ;  /* 0x000000000000794d */ /* 0x000fea0003800000 */
.L_x_129:
        /* <DEDUP_REMOVED lines=16> */
.L_x_131:


//--------------------- .nv.global.init           --------------------------
	.section	.nv.global.init,"aw",@progbits
.nv.global.init:
	.type		$str$2,@object
	.size		$str$2,($str$1 - $str$2)
$str$2:
        /*0000*/ 	.byte	0x0a, 0x00
	.type		$str$1,@object
	.size		$str$1,($str - $str$1)
$str$1:
        /*0002*/ 	.byte	0x25, 0x64, 0x20, 0x00
	.type		$str,@object
	.size		$str,(.L_0 - $str)
$str:
        /*0006*/ 	.byte	0x23, 0x23, 0x23, 0x46, 0x6c, 0x61, 0x74, 0x74, 0x65, 0x6e, 0x65, 0x64, 0x20, 0x6d, 0x61, 0x74
        /*0016*/ 	.byte	0x72, 0x69, 0x78, 0x3a, 0x20, 0x25, 0x64, 0x2c, 0x20, 0x25, 0x64, 0x0a, 0x00
.L_0:


//--------------------- .nv.shared._Z17full_check_kernelPiiiiiiS_S_S_S_S_S_S_S_S_iPVb --------------------------
	.section	.nv.shared._Z17full_check_kernelPiiiiiiS_S_S_S_S_S_S_S_S_iPVb,"aw",@nobits
	.sectionflags	@""
.nv.shared._Z17full_check_kernelPiiiiiiS_S_S_S_S_S_S_S_S_iPVb:
	.zero		1025


//--------------------- .nv.shared.reserved.0     --------------------------
	.section	.nv.shared.reserved.0,"aw",@nobits
	.weak		__nv_reservedSMEM_offset_0_alias
	.size		__nv_reservedSMEM_offset_0_alias, 0, 64
	.other		__nv_reservedSMEM_offset_0_alias,@"STO_CUDA_RESERVED_SHARED STV_DEFAULT"
__nv_reservedSMEM_offset_0_alias:
	.zero		0
	.zero		64


//--------------------- .nv.constant0._Z17full_check_kernelPiiiiiiS_S_S_S_S_S_S_S_S_iPVb --------------------------
	.section	.nv.constant0._Z17full_check_kernelPiiiiiiS_S_S_S_S_S_S_S_S_iPVb,"a",@progbits
	.sectionflags	@""
	.align	4
.nv.constant0._Z17full_check_kernelPiiiiiiS_S_S_S_S_S_S_S_S_iPVb:
	.zero		1016


//--------------------- .nv.constant0._Z29print_flattened_matrix_devicePiii --------------------------
	.section	.nv.constant0._Z29print_flattened_matrix_devicePiii,"a",@progbits
	.sectionflags	@""
	.align	4
.nv.constant0._Z29print_flattened_matrix_devicePiii:
	.zero		912


//--------------------- SYMBOLS --------------------------

	.type		.nv.reservedSmem.offset0,@object
	.size		.nv.reservedSmem.offset0,0x4
	.type		.nv.reservedSmem.cap,@object
	.size		.nv.reservedSmem.cap,0x4
	.type		vprintf,@function
